//
// Generated by NVIDIA NVVM Compiler
//
// Compiler Build ID: CL-36424714
// Cuda compilation tools, release 13.0, V13.0.88
// Based on NVVM 20.0.0
//

.version 9.0
.target sm_100
.address_size 64

.extern .func  (.param .b64 func_retval0) malloc
(
	.param .b64 malloc_param_0
)
;
.extern .func free
(
	.param .b64 free_param_0
)
;

.func _Z13buscar_caminoPciiPiS0_S0_S0_ii(
	.param .b64 _Z13buscar_caminoPciiPiS0_S0_S0_ii_param_0,
	.param .b32 _Z13buscar_caminoPciiPiS0_S0_S0_ii_param_1,
	.param .b32 _Z13buscar_caminoPciiPiS0_S0_S0_ii_param_2,
	.param .b64 _Z13buscar_caminoPciiPiS0_S0_S0_ii_param_3,
	.param .b64 _Z13buscar_caminoPciiPiS0_S0_S0_ii_param_4,
	.param .b64 _Z13buscar_caminoPciiPiS0_S0_S0_ii_param_5,
	.param .b64 _Z13buscar_caminoPciiPiS0_S0_S0_ii_param_6,
	.param .b32 _Z13buscar_caminoPciiPiS0_S0_S0_ii_param_7,
	.param .b32 _Z13buscar_caminoPciiPiS0_S0_S0_ii_param_8
)
{
	.reg .pred 	%p<564>;
	.reg .b16 	%rs<9>;
	.reg .b32 	%r<305>;
	.reg .b64 	%rd<94>;

	ld.param.u64 	%rd35, [_Z13buscar_caminoPciiPiS0_S0_S0_ii_param_0];
	ld.param.u32 	%r72, [_Z13buscar_caminoPciiPiS0_S0_S0_ii_param_1];
	ld.param.u32 	%r73, [_Z13buscar_caminoPciiPiS0_S0_S0_ii_param_2];
	ld.param.u64 	%rd36, [_Z13buscar_caminoPciiPiS0_S0_S0_ii_param_3];
	ld.param.u64 	%rd37, [_Z13buscar_caminoPciiPiS0_S0_S0_ii_param_4];
	ld.param.u64 	%rd39, [_Z13buscar_caminoPciiPiS0_S0_S0_ii_param_6];
	ld.param.u32 	%r74, [_Z13buscar_caminoPciiPiS0_S0_S0_ii_param_7];
	ld.param.u32 	%r75, [_Z13buscar_caminoPciiPiS0_S0_S0_ii_param_8];
	cvta.to.global.u64 	%rd1, %rd35;
	cvta.to.local.u64 	%rd2, %rd39;
	cvta.to.local.u64 	%rd3, %rd37;
	setp.eq.s32 	%p96, %r72, %r73;
	@%p96 bra 	$L__BB0_270;
	sub.s32 	%r1, %r72, %r75;
	add.s32 	%r76, %r75, %r72;
	add.s32 	%r77, %r72, -1;
	add.s32 	%r78, %r72, 1;
	max.s32 	%r2, %r1, -1;
	mul.lo.s32 	%r79, %r75, %r74;
	setp.lt.s32 	%p97, %r76, %r79;
	selp.b32 	%r3, %r76, -1, %p97;
	rem.s32 	%r80, %r72, %r75;
	setp.eq.s32 	%p98, %r80, 0;
	selp.b32 	%r4, -1, %r77, %p98;
	rem.s32 	%r81, %r78, %r75;
	setp.eq.s32 	%p99, %r81, 0;
	selp.b32 	%r5, -1, %r78, %p99;
	ld.local.u32 	%r295, [%rd3];
	setp.lt.s32 	%p100, %r295, 1;
	@%p100 bra 	$L__BB0_52;
	setp.lt.u32 	%p104, %r295, 16;
	mov.pred 	%p500, -1;
	mov.b32 	%r283, 0;
	@%p104 bra 	$L__BB0_22;
	and.b32  	%r283, %r295, 2147483632;
	neg.s32 	%r281, %r283;
	add.s64 	%rd89, %rd36, 32;
	mov.pred 	%p500, -1;
$L__BB0_4:
	.pragma "nounroll";
	mov.pred 	%p106, 0;
	not.pred 	%p107, %p500;
	mov.pred 	%p500, %p106;
	@%p107 bra 	$L__BB0_21;
	ld.u32 	%r84, [%rd89+-32];
	setp.eq.s32 	%p109, %r84, %r72;
	@%p109 bra 	$L__BB0_21;
	ld.u32 	%r85, [%rd89+-28];
	setp.eq.s32 	%p111, %r85, %r72;
	mov.pred 	%p500, %p106;
	@%p111 bra 	$L__BB0_21;
	ld.u32 	%r86, [%rd89+-24];
	setp.eq.s32 	%p113, %r86, %r72;
	mov.pred 	%p500, %p106;
	@%p113 bra 	$L__BB0_21;
	ld.u32 	%r87, [%rd89+-20];
	setp.eq.s32 	%p115, %r87, %r72;
	mov.pred 	%p500, %p106;
	@%p115 bra 	$L__BB0_21;
	ld.u32 	%r88, [%rd89+-16];
	setp.eq.s32 	%p117, %r88, %r72;
	mov.pred 	%p500, %p106;
	@%p117 bra 	$L__BB0_21;
	ld.u32 	%r89, [%rd89+-12];
	setp.eq.s32 	%p119, %r89, %r72;
	mov.pred 	%p500, %p106;
	@%p119 bra 	$L__BB0_21;
	ld.u32 	%r90, [%rd89+-8];
	setp.eq.s32 	%p121, %r90, %r72;
	mov.pred 	%p500, %p106;
	@%p121 bra 	$L__BB0_21;
	ld.u32 	%r91, [%rd89+-4];
	setp.eq.s32 	%p123, %r91, %r72;
	mov.pred 	%p500, %p106;
	@%p123 bra 	$L__BB0_21;
	ld.u32 	%r92, [%rd89];
	setp.eq.s32 	%p125, %r92, %r72;
	mov.pred 	%p500, %p106;
	@%p125 bra 	$L__BB0_21;
	ld.u32 	%r93, [%rd89+4];
	setp.eq.s32 	%p127, %r93, %r72;
	mov.pred 	%p500, %p106;
	@%p127 bra 	$L__BB0_21;
	ld.u32 	%r94, [%rd89+8];
	setp.eq.s32 	%p129, %r94, %r72;
	mov.pred 	%p500, %p106;
	@%p129 bra 	$L__BB0_21;
	ld.u32 	%r95, [%rd89+12];
	setp.eq.s32 	%p131, %r95, %r72;
	mov.pred 	%p500, %p106;
	@%p131 bra 	$L__BB0_21;
	ld.u32 	%r96, [%rd89+16];
	setp.eq.s32 	%p133, %r96, %r72;
	mov.pred 	%p500, %p106;
	@%p133 bra 	$L__BB0_21;
	ld.u32 	%r97, [%rd89+20];
	setp.eq.s32 	%p135, %r97, %r72;
	mov.pred 	%p500, %p106;
	@%p135 bra 	$L__BB0_21;
	ld.u32 	%r98, [%rd89+24];
	setp.eq.s32 	%p137, %r98, %r72;
	mov.pred 	%p500, %p106;
	@%p137 bra 	$L__BB0_21;
	ld.u32 	%r99, [%rd89+28];
	setp.ne.s32 	%p500, %r99, %r72;
$L__BB0_21:
	add.s32 	%r281, %r281, 16;
	add.s64 	%rd89, %rd89, 64;
	setp.ne.s32 	%p138, %r281, 0;
	@%p138 bra 	$L__BB0_4;
$L__BB0_22:
	and.b32  	%r100, %r295, 15;
	setp.eq.s32 	%p139, %r100, 0;
	@%p139 bra 	$L__BB0_51;
	setp.lt.u32 	%p141, %r100, 8;
	@%p141 bra 	$L__BB0_34;
	mov.pred 	%p142, 0;
	not.pred 	%p143, %p500;
	mov.pred 	%p500, %p142;
	@%p143 bra 	$L__BB0_33;
	mul.wide.u32 	%rd40, %r283, 4;
	add.s64 	%rd7, %rd36, %rd40;
	ld.u32 	%r102, [%rd7];
	setp.eq.s32 	%p145, %r102, %r72;
	@%p145 bra 	$L__BB0_33;
	ld.u32 	%r103, [%rd7+4];
	setp.eq.s32 	%p147, %r103, %r72;
	mov.pred 	%p500, %p142;
	@%p147 bra 	$L__BB0_33;
	ld.u32 	%r104, [%rd7+8];
	setp.eq.s32 	%p149, %r104, %r72;
	mov.pred 	%p500, %p142;
	@%p149 bra 	$L__BB0_33;
	ld.u32 	%r105, [%rd7+12];
	setp.eq.s32 	%p151, %r105, %r72;
	mov.pred 	%p500, %p142;
	@%p151 bra 	$L__BB0_33;
	ld.u32 	%r106, [%rd7+16];
	setp.eq.s32 	%p153, %r106, %r72;
	mov.pred 	%p500, %p142;
	@%p153 bra 	$L__BB0_33;
	ld.u32 	%r107, [%rd7+20];
	setp.eq.s32 	%p155, %r107, %r72;
	mov.pred 	%p500, %p142;
	@%p155 bra 	$L__BB0_33;
	ld.u32 	%r108, [%rd7+24];
	setp.eq.s32 	%p157, %r108, %r72;
	mov.pred 	%p500, %p142;
	@%p157 bra 	$L__BB0_33;
	ld.u32 	%r109, [%rd7+28];
	setp.ne.s32 	%p500, %r109, %r72;
$L__BB0_33:
	add.s32 	%r283, %r283, 8;
$L__BB0_34:
	and.b32  	%r110, %r295, 7;
	setp.eq.s32 	%p158, %r110, 0;
	@%p158 bra 	$L__BB0_51;
	setp.lt.u32 	%p160, %r110, 4;
	@%p160 bra 	$L__BB0_42;
	mov.pred 	%p161, 0;
	not.pred 	%p162, %p500;
	mov.pred 	%p500, %p161;
	@%p162 bra 	$L__BB0_41;
	mul.wide.u32 	%rd41, %r283, 4;
	add.s64 	%rd8, %rd36, %rd41;
	ld.u32 	%r112, [%rd8];
	setp.eq.s32 	%p164, %r112, %r72;
	@%p164 bra 	$L__BB0_41;
	ld.u32 	%r113, [%rd8+4];
	setp.eq.s32 	%p166, %r113, %r72;
	mov.pred 	%p500, %p161;
	@%p166 bra 	$L__BB0_41;
	ld.u32 	%r114, [%rd8+8];
	setp.eq.s32 	%p168, %r114, %r72;
	mov.pred 	%p500, %p161;
	@%p168 bra 	$L__BB0_41;
	ld.u32 	%r115, [%rd8+12];
	setp.ne.s32 	%p500, %r115, %r72;
$L__BB0_41:
	add.s32 	%r283, %r283, 4;
$L__BB0_42:
	and.b32  	%r116, %r295, 3;
	setp.eq.s32 	%p169, %r116, 0;
	@%p169 bra 	$L__BB0_51;
	mul.wide.u32 	%rd42, %r283, 4;
	add.s64 	%rd9, %rd36, %rd42;
	mov.pred 	%p170, 0;
	not.pred 	%p171, %p500;
	mov.pred 	%p500, %p170;
	@%p171 bra 	$L__BB0_45;
	ld.u32 	%r117, [%rd9];
	setp.ne.s32 	%p500, %r117, %r72;
$L__BB0_45:
	setp.eq.s32 	%p172, %r116, 1;
	@%p172 bra 	$L__BB0_51;
	mov.pred 	%p173, 0;
	not.pred 	%p174, %p500;
	mov.pred 	%p500, %p173;
	@%p174 bra 	$L__BB0_48;
	ld.u32 	%r119, [%rd9+4];
	setp.ne.s32 	%p500, %r119, %r72;
$L__BB0_48:
	setp.eq.s32 	%p175, %r116, 2;
	@%p175 bra 	$L__BB0_51;
	not.pred 	%p176, %p500;
	@%p176 bra 	$L__BB0_54;
	ld.u32 	%r121, [%rd9+8];
	setp.ne.s32 	%p500, %r121, %r72;
$L__BB0_51:
	setp.ne.s32 	%p177, %r72, -1;
	and.pred  	%p178, %p177, %p500;
	@%p178 bra 	$L__BB0_53;
	bra.uni 	$L__BB0_54;
$L__BB0_52:
	setp.eq.s32 	%p101, %r72, -1;
	@%p101 bra 	$L__BB0_54;
$L__BB0_53:
	ld.param.u64 	%rd84, [_Z13buscar_caminoPciiPiS0_S0_S0_ii_param_5];
	mul.wide.s32 	%rd43, %r295, 4;
	add.s64 	%rd44, %rd36, %rd43;
	st.u32 	[%rd44], %r72;
	ld.local.u32 	%r122, [%rd3];
	add.s32 	%r123, %r122, 1;
	st.local.u32 	[%rd3], %r123;
	ld.local.u32 	%r124, [%rd2];
	mul.wide.s32 	%rd45, %r124, 4;
	add.s64 	%rd46, %rd84, %rd45;
	st.u32 	[%rd46], %r72;
	ld.local.u32 	%r125, [%rd2];
	add.s32 	%r126, %r125, 1;
	st.local.u32 	[%rd2], %r126;
	{ // callseq 0, 0
	.param .b64 param0;
	st.param.b64 	[param0], %rd35;
	.param .b32 param1;
	st.param.b32 	[param1], %r72;
	.param .b32 param2;
	st.param.b32 	[param2], %r73;
	.param .b64 param3;
	st.param.b64 	[param3], %rd36;
	.param .b64 param4;
	st.param.b64 	[param4], %rd37;
	.param .b64 param5;
	st.param.b64 	[param5], %rd84;
	.param .b64 param6;
	st.param.b64 	[param6], %rd39;
	.param .b32 param7;
	st.param.b32 	[param7], %r74;
	.param .b32 param8;
	st.param.b32 	[param8], %r75;
	call.uni 
	_Z13buscar_caminoPciiPiS0_S0_S0_ii, 
	(
	param0, 
	param1, 
	param2, 
	param3, 
	param4, 
	param5, 
	param6, 
	param7, 
	param8
	);
	} // callseq 0
	ld.local.u32 	%r295, [%rd3];
$L__BB0_54:
	cvt.s64.s32 	%rd47, %r72;
	add.s64 	%rd10, %rd1, %rd47;
	setp.lt.s32 	%p179, %r295, 1;
	@%p179 bra 	$L__BB0_105;
	setp.lt.u32 	%p183, %r295, 16;
	mov.pred 	%p513, -1;
	mov.b32 	%r288, 0;
	@%p183 bra 	$L__BB0_75;
	and.b32  	%r288, %r295, 2147483632;
	neg.s32 	%r286, %r288;
	add.s64 	%rd90, %rd36, 32;
	mov.pred 	%p513, -1;
$L__BB0_57:
	.pragma "nounroll";
	mov.pred 	%p185, 0;
	not.pred 	%p186, %p513;
	mov.pred 	%p513, %p185;
	@%p186 bra 	$L__BB0_74;
	ld.u32 	%r129, [%rd90+-32];
	setp.eq.s32 	%p188, %r129, %r2;
	@%p188 bra 	$L__BB0_74;
	ld.u32 	%r130, [%rd90+-28];
	setp.eq.s32 	%p190, %r130, %r2;
	mov.pred 	%p513, %p185;
	@%p190 bra 	$L__BB0_74;
	ld.u32 	%r131, [%rd90+-24];
	setp.eq.s32 	%p192, %r131, %r2;
	mov.pred 	%p513, %p185;
	@%p192 bra 	$L__BB0_74;
	ld.u32 	%r132, [%rd90+-20];
	setp.eq.s32 	%p194, %r132, %r2;
	mov.pred 	%p513, %p185;
	@%p194 bra 	$L__BB0_74;
	ld.u32 	%r133, [%rd90+-16];
	setp.eq.s32 	%p196, %r133, %r2;
	mov.pred 	%p513, %p185;
	@%p196 bra 	$L__BB0_74;
	ld.u32 	%r134, [%rd90+-12];
	setp.eq.s32 	%p198, %r134, %r2;
	mov.pred 	%p513, %p185;
	@%p198 bra 	$L__BB0_74;
	ld.u32 	%r135, [%rd90+-8];
	setp.eq.s32 	%p200, %r135, %r2;
	mov.pred 	%p513, %p185;
	@%p200 bra 	$L__BB0_74;
	ld.u32 	%r136, [%rd90+-4];
	setp.eq.s32 	%p202, %r136, %r2;
	mov.pred 	%p513, %p185;
	@%p202 bra 	$L__BB0_74;
	ld.u32 	%r137, [%rd90];
	setp.eq.s32 	%p204, %r137, %r2;
	mov.pred 	%p513, %p185;
	@%p204 bra 	$L__BB0_74;
	ld.u32 	%r138, [%rd90+4];
	setp.eq.s32 	%p206, %r138, %r2;
	mov.pred 	%p513, %p185;
	@%p206 bra 	$L__BB0_74;
	ld.u32 	%r139, [%rd90+8];
	setp.eq.s32 	%p208, %r139, %r2;
	mov.pred 	%p513, %p185;
	@%p208 bra 	$L__BB0_74;
	ld.u32 	%r140, [%rd90+12];
	setp.eq.s32 	%p210, %r140, %r2;
	mov.pred 	%p513, %p185;
	@%p210 bra 	$L__BB0_74;
	ld.u32 	%r141, [%rd90+16];
	setp.eq.s32 	%p212, %r141, %r2;
	mov.pred 	%p513, %p185;
	@%p212 bra 	$L__BB0_74;
	ld.u32 	%r142, [%rd90+20];
	setp.eq.s32 	%p214, %r142, %r2;
	mov.pred 	%p513, %p185;
	@%p214 bra 	$L__BB0_74;
	ld.u32 	%r143, [%rd90+24];
	setp.eq.s32 	%p216, %r143, %r2;
	mov.pred 	%p513, %p185;
	@%p216 bra 	$L__BB0_74;
	ld.u32 	%r144, [%rd90+28];
	setp.ne.s32 	%p513, %r144, %r2;
$L__BB0_74:
	add.s32 	%r286, %r286, 16;
	add.s64 	%rd90, %rd90, 64;
	setp.ne.s32 	%p217, %r286, 0;
	@%p217 bra 	$L__BB0_57;
$L__BB0_75:
	and.b32  	%r145, %r295, 15;
	setp.eq.s32 	%p218, %r145, 0;
	@%p218 bra 	$L__BB0_104;
	setp.lt.u32 	%p220, %r145, 8;
	@%p220 bra 	$L__BB0_87;
	mov.pred 	%p221, 0;
	not.pred 	%p222, %p513;
	mov.pred 	%p513, %p221;
	@%p222 bra 	$L__BB0_86;
	mul.wide.u32 	%rd48, %r288, 4;
	add.s64 	%rd14, %rd36, %rd48;
	ld.u32 	%r147, [%rd14];
	setp.eq.s32 	%p224, %r147, %r2;
	@%p224 bra 	$L__BB0_86;
	ld.u32 	%r148, [%rd14+4];
	setp.eq.s32 	%p226, %r148, %r2;
	mov.pred 	%p513, %p221;
	@%p226 bra 	$L__BB0_86;
	ld.u32 	%r149, [%rd14+8];
	setp.eq.s32 	%p228, %r149, %r2;
	mov.pred 	%p513, %p221;
	@%p228 bra 	$L__BB0_86;
	ld.u32 	%r150, [%rd14+12];
	setp.eq.s32 	%p230, %r150, %r2;
	mov.pred 	%p513, %p221;
	@%p230 bra 	$L__BB0_86;
	ld.u32 	%r151, [%rd14+16];
	setp.eq.s32 	%p232, %r151, %r2;
	mov.pred 	%p513, %p221;
	@%p232 bra 	$L__BB0_86;
	ld.u32 	%r152, [%rd14+20];
	setp.eq.s32 	%p234, %r152, %r2;
	mov.pred 	%p513, %p221;
	@%p234 bra 	$L__BB0_86;
	ld.u32 	%r153, [%rd14+24];
	setp.eq.s32 	%p236, %r153, %r2;
	mov.pred 	%p513, %p221;
	@%p236 bra 	$L__BB0_86;
	ld.u32 	%r154, [%rd14+28];
	setp.ne.s32 	%p513, %r154, %r2;
$L__BB0_86:
	add.s32 	%r288, %r288, 8;
$L__BB0_87:
	and.b32  	%r155, %r295, 7;
	setp.eq.s32 	%p237, %r155, 0;
	@%p237 bra 	$L__BB0_104;
	setp.lt.u32 	%p239, %r155, 4;
	@%p239 bra 	$L__BB0_95;
	mov.pred 	%p240, 0;
	not.pred 	%p241, %p513;
	mov.pred 	%p513, %p240;
	@%p241 bra 	$L__BB0_94;
	mul.wide.u32 	%rd49, %r288, 4;
	add.s64 	%rd15, %rd36, %rd49;
	ld.u32 	%r157, [%rd15];
	setp.eq.s32 	%p243, %r157, %r2;
	@%p243 bra 	$L__BB0_94;
	ld.u32 	%r158, [%rd15+4];
	setp.eq.s32 	%p245, %r158, %r2;
	mov.pred 	%p513, %p240;
	@%p245 bra 	$L__BB0_94;
	ld.u32 	%r159, [%rd15+8];
	setp.eq.s32 	%p247, %r159, %r2;
	mov.pred 	%p513, %p240;
	@%p247 bra 	$L__BB0_94;
	ld.u32 	%r160, [%rd15+12];
	setp.ne.s32 	%p513, %r160, %r2;
$L__BB0_94:
	add.s32 	%r288, %r288, 4;
$L__BB0_95:
	and.b32  	%r161, %r295, 3;
	setp.eq.s32 	%p248, %r161, 0;
	@%p248 bra 	$L__BB0_104;
	mul.wide.u32 	%rd50, %r288, 4;
	add.s64 	%rd16, %rd36, %rd50;
	mov.pred 	%p249, 0;
	not.pred 	%p250, %p513;
	mov.pred 	%p513, %p249;
	@%p250 bra 	$L__BB0_98;
	ld.u32 	%r162, [%rd16];
	setp.ne.s32 	%p513, %r162, %r2;
$L__BB0_98:
	setp.eq.s32 	%p251, %r161, 1;
	@%p251 bra 	$L__BB0_104;
	mov.pred 	%p252, 0;
	not.pred 	%p253, %p513;
	mov.pred 	%p513, %p252;
	@%p253 bra 	$L__BB0_101;
	ld.u32 	%r164, [%rd16+4];
	setp.ne.s32 	%p513, %r164, %r2;
$L__BB0_101:
	setp.eq.s32 	%p254, %r161, 2;
	@%p254 bra 	$L__BB0_104;
	not.pred 	%p255, %p513;
	@%p255 bra 	$L__BB0_108;
	ld.u32 	%r166, [%rd16+8];
	setp.ne.s32 	%p513, %r166, %r2;
$L__BB0_104:
	setp.gt.s32 	%p256, %r1, -1;
	and.pred  	%p257, %p513, %p256;
	@%p257 bra 	$L__BB0_106;
	bra.uni 	$L__BB0_108;
$L__BB0_105:
	setp.lt.s32 	%p180, %r1, 0;
	@%p180 bra 	$L__BB0_108;
$L__BB0_106:
	mul.wide.s32 	%rd51, %r295, 4;
	add.s64 	%rd52, %rd36, %rd51;
	st.u32 	[%rd52], %r2;
	ld.local.u32 	%r167, [%rd3];
	add.s32 	%r295, %r167, 1;
	st.local.u32 	[%rd3], %r295;
	ld.global.u8 	%rs1, [%rd10];
	cvt.s64.s32 	%rd53, %r2;
	add.s64 	%rd54, %rd1, %rd53;
	ld.global.u8 	%rs2, [%rd54];
	setp.ne.s16 	%p258, %rs1, %rs2;
	@%p258 bra 	$L__BB0_108;
	ld.param.u64 	%rd85, [_Z13buscar_caminoPciiPiS0_S0_S0_ii_param_5];
	ld.local.u32 	%r168, [%rd2];
	mul.wide.s32 	%rd55, %r168, 4;
	add.s64 	%rd56, %rd85, %rd55;
	st.u32 	[%rd56], %r2;
	ld.local.u32 	%r169, [%rd2];
	add.s32 	%r170, %r169, 1;
	st.local.u32 	[%rd2], %r170;
	{ // callseq 1, 0
	.param .b64 param0;
	st.param.b64 	[param0], %rd35;
	.param .b32 param1;
	st.param.b32 	[param1], %r2;
	.param .b32 param2;
	st.param.b32 	[param2], %r73;
	.param .b64 param3;
	st.param.b64 	[param3], %rd36;
	.param .b64 param4;
	st.param.b64 	[param4], %rd37;
	.param .b64 param5;
	st.param.b64 	[param5], %rd85;
	.param .b64 param6;
	st.param.b64 	[param6], %rd39;
	.param .b32 param7;
	st.param.b32 	[param7], %r74;
	.param .b32 param8;
	st.param.b32 	[param8], %r75;
	call.uni 
	_Z13buscar_caminoPciiPiS0_S0_S0_ii, 
	(
	param0, 
	param1, 
	param2, 
	param3, 
	param4, 
	param5, 
	param6, 
	param7, 
	param8
	);
	} // callseq 1
	ld.local.u32 	%r295, [%rd3];
$L__BB0_108:
	setp.lt.s32 	%p259, %r295, 1;
	@%p259 bra 	$L__BB0_159;
	setp.lt.u32 	%p263, %r295, 16;
	mov.pred 	%p526, -1;
	mov.b32 	%r293, 0;
	@%p263 bra 	$L__BB0_129;
	and.b32  	%r293, %r295, 2147483632;
	neg.s32 	%r291, %r293;
	add.s64 	%rd91, %rd36, 32;
	mov.pred 	%p526, -1;
$L__BB0_111:
	.pragma "nounroll";
	mov.pred 	%p265, 0;
	not.pred 	%p266, %p526;
	mov.pred 	%p526, %p265;
	@%p266 bra 	$L__BB0_128;
	ld.u32 	%r173, [%rd91+-32];
	setp.eq.s32 	%p268, %r173, %r3;
	@%p268 bra 	$L__BB0_128;
	ld.u32 	%r174, [%rd91+-28];
	setp.eq.s32 	%p270, %r174, %r3;
	mov.pred 	%p526, %p265;
	@%p270 bra 	$L__BB0_128;
	ld.u32 	%r175, [%rd91+-24];
	setp.eq.s32 	%p272, %r175, %r3;
	mov.pred 	%p526, %p265;
	@%p272 bra 	$L__BB0_128;
	ld.u32 	%r176, [%rd91+-20];
	setp.eq.s32 	%p274, %r176, %r3;
	mov.pred 	%p526, %p265;
	@%p274 bra 	$L__BB0_128;
	ld.u32 	%r177, [%rd91+-16];
	setp.eq.s32 	%p276, %r177, %r3;
	mov.pred 	%p526, %p265;
	@%p276 bra 	$L__BB0_128;
	ld.u32 	%r178, [%rd91+-12];
	setp.eq.s32 	%p278, %r178, %r3;
	mov.pred 	%p526, %p265;
	@%p278 bra 	$L__BB0_128;
	ld.u32 	%r179, [%rd91+-8];
	setp.eq.s32 	%p280, %r179, %r3;
	mov.pred 	%p526, %p265;
	@%p280 bra 	$L__BB0_128;
	ld.u32 	%r180, [%rd91+-4];
	setp.eq.s32 	%p282, %r180, %r3;
	mov.pred 	%p526, %p265;
	@%p282 bra 	$L__BB0_128;
	ld.u32 	%r181, [%rd91];
	setp.eq.s32 	%p284, %r181, %r3;
	mov.pred 	%p526, %p265;
	@%p284 bra 	$L__BB0_128;
	ld.u32 	%r182, [%rd91+4];
	setp.eq.s32 	%p286, %r182, %r3;
	mov.pred 	%p526, %p265;
	@%p286 bra 	$L__BB0_128;
	ld.u32 	%r183, [%rd91+8];
	setp.eq.s32 	%p288, %r183, %r3;
	mov.pred 	%p526, %p265;
	@%p288 bra 	$L__BB0_128;
	ld.u32 	%r184, [%rd91+12];
	setp.eq.s32 	%p290, %r184, %r3;
	mov.pred 	%p526, %p265;
	@%p290 bra 	$L__BB0_128;
	ld.u32 	%r185, [%rd91+16];
	setp.eq.s32 	%p292, %r185, %r3;
	mov.pred 	%p526, %p265;
	@%p292 bra 	$L__BB0_128;
	ld.u32 	%r186, [%rd91+20];
	setp.eq.s32 	%p294, %r186, %r3;
	mov.pred 	%p526, %p265;
	@%p294 bra 	$L__BB0_128;
	ld.u32 	%r187, [%rd91+24];
	setp.eq.s32 	%p296, %r187, %r3;
	mov.pred 	%p526, %p265;
	@%p296 bra 	$L__BB0_128;
	ld.u32 	%r188, [%rd91+28];
	setp.ne.s32 	%p526, %r188, %r3;
$L__BB0_128:
	add.s32 	%r291, %r291, 16;
	add.s64 	%rd91, %rd91, 64;
	setp.ne.s32 	%p297, %r291, 0;
	@%p297 bra 	$L__BB0_111;
$L__BB0_129:
	and.b32  	%r35, %r295, 15;
	setp.eq.s32 	%p298, %r35, 0;
	@%p298 bra 	$L__BB0_158;
	and.b32  	%r36, %r295, 7;
	setp.lt.u32 	%p300, %r35, 8;
	@%p300 bra 	$L__BB0_141;
	mov.pred 	%p301, 0;
	not.pred 	%p302, %p526;
	mov.pred 	%p526, %p301;
	@%p302 bra 	$L__BB0_140;
	mul.wide.u32 	%rd57, %r293, 4;
	add.s64 	%rd20, %rd36, %rd57;
	ld.u32 	%r189, [%rd20];
	setp.eq.s32 	%p304, %r189, %r3;
	@%p304 bra 	$L__BB0_140;
	ld.u32 	%r190, [%rd20+4];
	setp.eq.s32 	%p306, %r190, %r3;
	mov.pred 	%p526, %p301;
	@%p306 bra 	$L__BB0_140;
	ld.u32 	%r191, [%rd20+8];
	setp.eq.s32 	%p308, %r191, %r3;
	mov.pred 	%p526, %p301;
	@%p308 bra 	$L__BB0_140;
	ld.u32 	%r192, [%rd20+12];
	setp.eq.s32 	%p310, %r192, %r3;
	mov.pred 	%p526, %p301;
	@%p310 bra 	$L__BB0_140;
	ld.u32 	%r193, [%rd20+16];
	setp.eq.s32 	%p312, %r193, %r3;
	mov.pred 	%p526, %p301;
	@%p312 bra 	$L__BB0_140;
	ld.u32 	%r194, [%rd20+20];
	setp.eq.s32 	%p314, %r194, %r3;
	mov.pred 	%p526, %p301;
	@%p314 bra 	$L__BB0_140;
	ld.u32 	%r195, [%rd20+24];
	setp.eq.s32 	%p316, %r195, %r3;
	mov.pred 	%p526, %p301;
	@%p316 bra 	$L__BB0_140;
	ld.u32 	%r196, [%rd20+28];
	setp.ne.s32 	%p526, %r196, %r3;
$L__BB0_140:
	add.s32 	%r293, %r293, 8;
$L__BB0_141:
	setp.eq.s32 	%p317, %r36, 0;
	@%p317 bra 	$L__BB0_158;
	and.b32  	%r39, %r295, 3;
	setp.lt.u32 	%p319, %r36, 4;
	@%p319 bra 	$L__BB0_149;
	mov.pred 	%p320, 0;
	not.pred 	%p321, %p526;
	mov.pred 	%p526, %p320;
	@%p321 bra 	$L__BB0_148;
	mul.wide.u32 	%rd58, %r293, 4;
	add.s64 	%rd21, %rd36, %rd58;
	ld.u32 	%r197, [%rd21];
	setp.eq.s32 	%p323, %r197, %r3;
	@%p323 bra 	$L__BB0_148;
	ld.u32 	%r198, [%rd21+4];
	setp.eq.s32 	%p325, %r198, %r3;
	mov.pred 	%p526, %p320;
	@%p325 bra 	$L__BB0_148;
	ld.u32 	%r199, [%rd21+8];
	setp.eq.s32 	%p327, %r199, %r3;
	mov.pred 	%p526, %p320;
	@%p327 bra 	$L__BB0_148;
	ld.u32 	%r200, [%rd21+12];
	setp.ne.s32 	%p526, %r200, %r3;
$L__BB0_148:
	add.s32 	%r293, %r293, 4;
$L__BB0_149:
	setp.eq.s32 	%p328, %r39, 0;
	@%p328 bra 	$L__BB0_158;
	mul.wide.u32 	%rd59, %r293, 4;
	add.s64 	%rd22, %rd36, %rd59;
	mov.pred 	%p329, 0;
	not.pred 	%p330, %p526;
	mov.pred 	%p526, %p329;
	@%p330 bra 	$L__BB0_152;
	ld.u32 	%r201, [%rd22];
	setp.ne.s32 	%p526, %r201, %r3;
$L__BB0_152:
	setp.eq.s32 	%p331, %r39, 1;
	@%p331 bra 	$L__BB0_158;
	mov.pred 	%p332, 0;
	not.pred 	%p333, %p526;
	mov.pred 	%p526, %p332;
	@%p333 bra 	$L__BB0_155;
	ld.u32 	%r202, [%rd22+4];
	setp.ne.s32 	%p526, %r202, %r3;
$L__BB0_155:
	setp.eq.s32 	%p334, %r39, 2;
	@%p334 bra 	$L__BB0_158;
	not.pred 	%p335, %p526;
	@%p335 bra 	$L__BB0_162;
	ld.u32 	%r203, [%rd22+8];
	setp.ne.s32 	%p526, %r203, %r3;
$L__BB0_158:
	setp.ne.s32 	%p336, %r3, -1;
	and.pred  	%p337, %p526, %p336;
	@%p337 bra 	$L__BB0_160;
	bra.uni 	$L__BB0_162;
$L__BB0_159:
	setp.eq.s32 	%p260, %r3, -1;
	@%p260 bra 	$L__BB0_162;
$L__BB0_160:
	mul.wide.s32 	%rd60, %r295, 4;
	add.s64 	%rd61, %rd36, %rd60;
	st.u32 	[%rd61], %r3;
	ld.local.u32 	%r204, [%rd3];
	add.s32 	%r295, %r204, 1;
	st.local.u32 	[%rd3], %r295;
	ld.global.u8 	%rs3, [%rd10];
	cvt.s64.s32 	%rd62, %r3;
	add.s64 	%rd63, %rd1, %rd62;
	ld.global.u8 	%rs4, [%rd63];
	setp.ne.s16 	%p338, %rs3, %rs4;
	@%p338 bra 	$L__BB0_162;
	ld.param.u64 	%rd86, [_Z13buscar_caminoPciiPiS0_S0_S0_ii_param_5];
	ld.local.u32 	%r205, [%rd2];
	mul.wide.s32 	%rd64, %r205, 4;
	add.s64 	%rd65, %rd86, %rd64;
	st.u32 	[%rd65], %r3;
	ld.local.u32 	%r206, [%rd2];
	add.s32 	%r207, %r206, 1;
	st.local.u32 	[%rd2], %r207;
	{ // callseq 2, 0
	.param .b64 param0;
	st.param.b64 	[param0], %rd35;
	.param .b32 param1;
	st.param.b32 	[param1], %r3;
	.param .b32 param2;
	st.param.b32 	[param2], %r73;
	.param .b64 param3;
	st.param.b64 	[param3], %rd36;
	.param .b64 param4;
	st.param.b64 	[param4], %rd37;
	.param .b64 param5;
	st.param.b64 	[param5], %rd86;
	.param .b64 param6;
	st.param.b64 	[param6], %rd39;
	.param .b32 param7;
	st.param.b32 	[param7], %r74;
	.param .b32 param8;
	st.param.b32 	[param8], %r75;
	call.uni 
	_Z13buscar_caminoPciiPiS0_S0_S0_ii, 
	(
	param0, 
	param1, 
	param2, 
	param3, 
	param4, 
	param5, 
	param6, 
	param7, 
	param8
	);
	} // callseq 2
	ld.local.u32 	%r295, [%rd3];
$L__BB0_162:
	setp.lt.s32 	%p339, %r295, 1;
	@%p339 bra 	$L__BB0_213;
	and.b32  	%r45, %r295, 15;
	setp.lt.u32 	%p343, %r295, 16;
	mov.pred 	%p539, -1;
	mov.b32 	%r298, 0;
	@%p343 bra 	$L__BB0_183;
	and.b32  	%r298, %r295, 2147483632;
	neg.s32 	%r296, %r298;
	add.s64 	%rd92, %rd36, 32;
	mov.pred 	%p539, -1;
$L__BB0_165:
	.pragma "nounroll";
	mov.pred 	%p345, 0;
	not.pred 	%p346, %p539;
	mov.pred 	%p539, %p345;
	@%p346 bra 	$L__BB0_182;
	ld.u32 	%r209, [%rd92+-32];
	setp.eq.s32 	%p348, %r209, %r4;
	@%p348 bra 	$L__BB0_182;
	ld.u32 	%r210, [%rd92+-28];
	setp.eq.s32 	%p350, %r210, %r4;
	mov.pred 	%p539, %p345;
	@%p350 bra 	$L__BB0_182;
	ld.u32 	%r211, [%rd92+-24];
	setp.eq.s32 	%p352, %r211, %r4;
	mov.pred 	%p539, %p345;
	@%p352 bra 	$L__BB0_182;
	ld.u32 	%r212, [%rd92+-20];
	setp.eq.s32 	%p354, %r212, %r4;
	mov.pred 	%p539, %p345;
	@%p354 bra 	$L__BB0_182;
	ld.u32 	%r213, [%rd92+-16];
	setp.eq.s32 	%p356, %r213, %r4;
	mov.pred 	%p539, %p345;
	@%p356 bra 	$L__BB0_182;
	ld.u32 	%r214, [%rd92+-12];
	setp.eq.s32 	%p358, %r214, %r4;
	mov.pred 	%p539, %p345;
	@%p358 bra 	$L__BB0_182;
	ld.u32 	%r215, [%rd92+-8];
	setp.eq.s32 	%p360, %r215, %r4;
	mov.pred 	%p539, %p345;
	@%p360 bra 	$L__BB0_182;
	ld.u32 	%r216, [%rd92+-4];
	setp.eq.s32 	%p362, %r216, %r4;
	mov.pred 	%p539, %p345;
	@%p362 bra 	$L__BB0_182;
	ld.u32 	%r217, [%rd92];
	setp.eq.s32 	%p364, %r217, %r4;
	mov.pred 	%p539, %p345;
	@%p364 bra 	$L__BB0_182;
	ld.u32 	%r218, [%rd92+4];
	setp.eq.s32 	%p366, %r218, %r4;
	mov.pred 	%p539, %p345;
	@%p366 bra 	$L__BB0_182;
	ld.u32 	%r219, [%rd92+8];
	setp.eq.s32 	%p368, %r219, %r4;
	mov.pred 	%p539, %p345;
	@%p368 bra 	$L__BB0_182;
	ld.u32 	%r220, [%rd92+12];
	setp.eq.s32 	%p370, %r220, %r4;
	mov.pred 	%p539, %p345;
	@%p370 bra 	$L__BB0_182;
	ld.u32 	%r221, [%rd92+16];
	setp.eq.s32 	%p372, %r221, %r4;
	mov.pred 	%p539, %p345;
	@%p372 bra 	$L__BB0_182;
	ld.u32 	%r222, [%rd92+20];
	setp.eq.s32 	%p374, %r222, %r4;
	mov.pred 	%p539, %p345;
	@%p374 bra 	$L__BB0_182;
	ld.u32 	%r223, [%rd92+24];
	setp.eq.s32 	%p376, %r223, %r4;
	mov.pred 	%p539, %p345;
	@%p376 bra 	$L__BB0_182;
	ld.u32 	%r224, [%rd92+28];
	setp.ne.s32 	%p539, %r224, %r4;
$L__BB0_182:
	add.s32 	%r296, %r296, 16;
	add.s64 	%rd92, %rd92, 64;
	setp.ne.s32 	%p377, %r296, 0;
	@%p377 bra 	$L__BB0_165;
$L__BB0_183:
	setp.eq.s32 	%p378, %r45, 0;
	@%p378 bra 	$L__BB0_212;
	and.b32  	%r51, %r295, 7;
	setp.lt.u32 	%p380, %r45, 8;
	@%p380 bra 	$L__BB0_195;
	mov.pred 	%p381, 0;
	not.pred 	%p382, %p539;
	mov.pred 	%p539, %p381;
	@%p382 bra 	$L__BB0_194;
	mul.wide.u32 	%rd66, %r298, 4;
	add.s64 	%rd26, %rd36, %rd66;
	ld.u32 	%r225, [%rd26];
	setp.eq.s32 	%p384, %r225, %r4;
	@%p384 bra 	$L__BB0_194;
	ld.u32 	%r226, [%rd26+4];
	setp.eq.s32 	%p386, %r226, %r4;
	mov.pred 	%p539, %p381;
	@%p386 bra 	$L__BB0_194;
	ld.u32 	%r227, [%rd26+8];
	setp.eq.s32 	%p388, %r227, %r4;
	mov.pred 	%p539, %p381;
	@%p388 bra 	$L__BB0_194;
	ld.u32 	%r228, [%rd26+12];
	setp.eq.s32 	%p390, %r228, %r4;
	mov.pred 	%p539, %p381;
	@%p390 bra 	$L__BB0_194;
	ld.u32 	%r229, [%rd26+16];
	setp.eq.s32 	%p392, %r229, %r4;
	mov.pred 	%p539, %p381;
	@%p392 bra 	$L__BB0_194;
	ld.u32 	%r230, [%rd26+20];
	setp.eq.s32 	%p394, %r230, %r4;
	mov.pred 	%p539, %p381;
	@%p394 bra 	$L__BB0_194;
	ld.u32 	%r231, [%rd26+24];
	setp.eq.s32 	%p396, %r231, %r4;
	mov.pred 	%p539, %p381;
	@%p396 bra 	$L__BB0_194;
	ld.u32 	%r232, [%rd26+28];
	setp.ne.s32 	%p539, %r232, %r4;
$L__BB0_194:
	add.s32 	%r298, %r298, 8;
$L__BB0_195:
	setp.eq.s32 	%p397, %r51, 0;
	@%p397 bra 	$L__BB0_212;
	and.b32  	%r54, %r295, 3;
	setp.lt.u32 	%p399, %r51, 4;
	@%p399 bra 	$L__BB0_203;
	mov.pred 	%p400, 0;
	not.pred 	%p401, %p539;
	mov.pred 	%p539, %p400;
	@%p401 bra 	$L__BB0_202;
	mul.wide.u32 	%rd67, %r298, 4;
	add.s64 	%rd27, %rd36, %rd67;
	ld.u32 	%r233, [%rd27];
	setp.eq.s32 	%p403, %r233, %r4;
	@%p403 bra 	$L__BB0_202;
	ld.u32 	%r234, [%rd27+4];
	setp.eq.s32 	%p405, %r234, %r4;
	mov.pred 	%p539, %p400;
	@%p405 bra 	$L__BB0_202;
	ld.u32 	%r235, [%rd27+8];
	setp.eq.s32 	%p407, %r235, %r4;
	mov.pred 	%p539, %p400;
	@%p407 bra 	$L__BB0_202;
	ld.u32 	%r236, [%rd27+12];
	setp.ne.s32 	%p539, %r236, %r4;
$L__BB0_202:
	add.s32 	%r298, %r298, 4;
$L__BB0_203:
	setp.eq.s32 	%p408, %r54, 0;
	@%p408 bra 	$L__BB0_212;
	mul.wide.u32 	%rd68, %r298, 4;
	add.s64 	%rd28, %rd36, %rd68;
	mov.pred 	%p409, 0;
	not.pred 	%p410, %p539;
	mov.pred 	%p539, %p409;
	@%p410 bra 	$L__BB0_206;
	ld.u32 	%r237, [%rd28];
	setp.ne.s32 	%p539, %r237, %r4;
$L__BB0_206:
	setp.eq.s32 	%p411, %r54, 1;
	@%p411 bra 	$L__BB0_212;
	mov.pred 	%p412, 0;
	not.pred 	%p413, %p539;
	mov.pred 	%p539, %p412;
	@%p413 bra 	$L__BB0_209;
	ld.u32 	%r238, [%rd28+4];
	setp.ne.s32 	%p539, %r238, %r4;
$L__BB0_209:
	setp.eq.s32 	%p414, %r54, 2;
	@%p414 bra 	$L__BB0_212;
	not.pred 	%p415, %p539;
	@%p415 bra 	$L__BB0_216;
	ld.u32 	%r239, [%rd28+8];
	setp.ne.s32 	%p539, %r239, %r4;
$L__BB0_212:
	setp.ne.s32 	%p416, %r4, -1;
	and.pred  	%p417, %p539, %p416;
	@%p417 bra 	$L__BB0_214;
	bra.uni 	$L__BB0_216;
$L__BB0_213:
	setp.eq.s32 	%p340, %r4, -1;
	@%p340 bra 	$L__BB0_216;
$L__BB0_214:
	mul.wide.s32 	%rd69, %r295, 4;
	add.s64 	%rd70, %rd36, %rd69;
	st.u32 	[%rd70], %r4;
	ld.local.u32 	%r240, [%rd3];
	add.s32 	%r295, %r240, 1;
	st.local.u32 	[%rd3], %r295;
	ld.global.u8 	%rs5, [%rd10];
	cvt.s64.s32 	%rd71, %r4;
	add.s64 	%rd72, %rd1, %rd71;
	ld.global.u8 	%rs6, [%rd72];
	setp.ne.s16 	%p418, %rs5, %rs6;
	@%p418 bra 	$L__BB0_216;
	ld.param.u64 	%rd87, [_Z13buscar_caminoPciiPiS0_S0_S0_ii_param_5];
	ld.local.u32 	%r241, [%rd2];
	mul.wide.s32 	%rd73, %r241, 4;
	add.s64 	%rd74, %rd87, %rd73;
	st.u32 	[%rd74], %r4;
	ld.local.u32 	%r242, [%rd2];
	add.s32 	%r243, %r242, 1;
	st.local.u32 	[%rd2], %r243;
	{ // callseq 3, 0
	.param .b64 param0;
	st.param.b64 	[param0], %rd35;
	.param .b32 param1;
	st.param.b32 	[param1], %r4;
	.param .b32 param2;
	st.param.b32 	[param2], %r73;
	.param .b64 param3;
	st.param.b64 	[param3], %rd36;
	.param .b64 param4;
	st.param.b64 	[param4], %rd37;
	.param .b64 param5;
	st.param.b64 	[param5], %rd87;
	.param .b64 param6;
	st.param.b64 	[param6], %rd39;
	.param .b32 param7;
	st.param.b32 	[param7], %r74;
	.param .b32 param8;
	st.param.b32 	[param8], %r75;
	call.uni 
	_Z13buscar_caminoPciiPiS0_S0_S0_ii, 
	(
	param0, 
	param1, 
	param2, 
	param3, 
	param4, 
	param5, 
	param6, 
	param7, 
	param8
	);
	} // callseq 3
	ld.local.u32 	%r295, [%rd3];
$L__BB0_216:
	setp.lt.s32 	%p419, %r295, 1;
	@%p419 bra 	$L__BB0_267;
	and.b32  	%r60, %r295, 15;
	setp.lt.u32 	%p423, %r295, 16;
	mov.pred 	%p552, -1;
	mov.b32 	%r303, 0;
	@%p423 bra 	$L__BB0_237;
	and.b32  	%r303, %r295, 2147483632;
	neg.s32 	%r301, %r303;
	add.s64 	%rd93, %rd36, 32;
	mov.pred 	%p552, -1;
$L__BB0_219:
	.pragma "nounroll";
	mov.pred 	%p425, 0;
	not.pred 	%p426, %p552;
	mov.pred 	%p552, %p425;
	@%p426 bra 	$L__BB0_236;
	ld.u32 	%r245, [%rd93+-32];
	setp.eq.s32 	%p428, %r245, %r5;
	@%p428 bra 	$L__BB0_236;
	ld.u32 	%r246, [%rd93+-28];
	setp.eq.s32 	%p430, %r246, %r5;
	mov.pred 	%p552, %p425;
	@%p430 bra 	$L__BB0_236;
	ld.u32 	%r247, [%rd93+-24];
	setp.eq.s32 	%p432, %r247, %r5;
	mov.pred 	%p552, %p425;
	@%p432 bra 	$L__BB0_236;
	ld.u32 	%r248, [%rd93+-20];
	setp.eq.s32 	%p434, %r248, %r5;
	mov.pred 	%p552, %p425;
	@%p434 bra 	$L__BB0_236;
	ld.u32 	%r249, [%rd93+-16];
	setp.eq.s32 	%p436, %r249, %r5;
	mov.pred 	%p552, %p425;
	@%p436 bra 	$L__BB0_236;
	ld.u32 	%r250, [%rd93+-12];
	setp.eq.s32 	%p438, %r250, %r5;
	mov.pred 	%p552, %p425;
	@%p438 bra 	$L__BB0_236;
	ld.u32 	%r251, [%rd93+-8];
	setp.eq.s32 	%p440, %r251, %r5;
	mov.pred 	%p552, %p425;
	@%p440 bra 	$L__BB0_236;
	ld.u32 	%r252, [%rd93+-4];
	setp.eq.s32 	%p442, %r252, %r5;
	mov.pred 	%p552, %p425;
	@%p442 bra 	$L__BB0_236;
	ld.u32 	%r253, [%rd93];
	setp.eq.s32 	%p444, %r253, %r5;
	mov.pred 	%p552, %p425;
	@%p444 bra 	$L__BB0_236;
	ld.u32 	%r254, [%rd93+4];
	setp.eq.s32 	%p446, %r254, %r5;
	mov.pred 	%p552, %p425;
	@%p446 bra 	$L__BB0_236;
	ld.u32 	%r255, [%rd93+8];
	setp.eq.s32 	%p448, %r255, %r5;
	mov.pred 	%p552, %p425;
	@%p448 bra 	$L__BB0_236;
	ld.u32 	%r256, [%rd93+12];
	setp.eq.s32 	%p450, %r256, %r5;
	mov.pred 	%p552, %p425;
	@%p450 bra 	$L__BB0_236;
	ld.u32 	%r257, [%rd93+16];
	setp.eq.s32 	%p452, %r257, %r5;
	mov.pred 	%p552, %p425;
	@%p452 bra 	$L__BB0_236;
	ld.u32 	%r258, [%rd93+20];
	setp.eq.s32 	%p454, %r258, %r5;
	mov.pred 	%p552, %p425;
	@%p454 bra 	$L__BB0_236;
	ld.u32 	%r259, [%rd93+24];
	setp.eq.s32 	%p456, %r259, %r5;
	mov.pred 	%p552, %p425;
	@%p456 bra 	$L__BB0_236;
	ld.u32 	%r260, [%rd93+28];
	setp.ne.s32 	%p552, %r260, %r5;
$L__BB0_236:
	add.s32 	%r301, %r301, 16;
	add.s64 	%rd93, %rd93, 64;
	setp.ne.s32 	%p457, %r301, 0;
	@%p457 bra 	$L__BB0_219;
$L__BB0_237:
	setp.eq.s32 	%p458, %r60, 0;
	@%p458 bra 	$L__BB0_266;
	and.b32  	%r66, %r295, 7;
	setp.lt.u32 	%p460, %r60, 8;
	@%p460 bra 	$L__BB0_249;
	mov.pred 	%p461, 0;
	not.pred 	%p462, %p552;
	mov.pred 	%p552, %p461;
	@%p462 bra 	$L__BB0_248;
	mul.wide.u32 	%rd75, %r303, 4;
	add.s64 	%rd32, %rd36, %rd75;
	ld.u32 	%r261, [%rd32];
	setp.eq.s32 	%p464, %r261, %r5;
	@%p464 bra 	$L__BB0_248;
	ld.u32 	%r262, [%rd32+4];
	setp.eq.s32 	%p466, %r262, %r5;
	mov.pred 	%p552, %p461;
	@%p466 bra 	$L__BB0_248;
	ld.u32 	%r263, [%rd32+8];
	setp.eq.s32 	%p468, %r263, %r5;
	mov.pred 	%p552, %p461;
	@%p468 bra 	$L__BB0_248;
	ld.u32 	%r264, [%rd32+12];
	setp.eq.s32 	%p470, %r264, %r5;
	mov.pred 	%p552, %p461;
	@%p470 bra 	$L__BB0_248;
	ld.u32 	%r265, [%rd32+16];
	setp.eq.s32 	%p472, %r265, %r5;
	mov.pred 	%p552, %p461;
	@%p472 bra 	$L__BB0_248;
	ld.u32 	%r266, [%rd32+20];
	setp.eq.s32 	%p474, %r266, %r5;
	mov.pred 	%p552, %p461;
	@%p474 bra 	$L__BB0_248;
	ld.u32 	%r267, [%rd32+24];
	setp.eq.s32 	%p476, %r267, %r5;
	mov.pred 	%p552, %p461;
	@%p476 bra 	$L__BB0_248;
	ld.u32 	%r268, [%rd32+28];
	setp.ne.s32 	%p552, %r268, %r5;
$L__BB0_248:
	add.s32 	%r303, %r303, 8;
$L__BB0_249:
	setp.eq.s32 	%p477, %r66, 0;
	@%p477 bra 	$L__BB0_266;
	and.b32  	%r69, %r295, 3;
	setp.lt.u32 	%p479, %r66, 4;
	@%p479 bra 	$L__BB0_257;
	mov.pred 	%p480, 0;
	not.pred 	%p481, %p552;
	mov.pred 	%p552, %p480;
	@%p481 bra 	$L__BB0_256;
	mul.wide.u32 	%rd76, %r303, 4;
	add.s64 	%rd33, %rd36, %rd76;
	ld.u32 	%r269, [%rd33];
	setp.eq.s32 	%p483, %r269, %r5;
	@%p483 bra 	$L__BB0_256;
	ld.u32 	%r270, [%rd33+4];
	setp.eq.s32 	%p485, %r270, %r5;
	mov.pred 	%p552, %p480;
	@%p485 bra 	$L__BB0_256;
	ld.u32 	%r271, [%rd33+8];
	setp.eq.s32 	%p487, %r271, %r5;
	mov.pred 	%p552, %p480;
	@%p487 bra 	$L__BB0_256;
	ld.u32 	%r272, [%rd33+12];
	setp.ne.s32 	%p552, %r272, %r5;
$L__BB0_256:
	add.s32 	%r303, %r303, 4;
$L__BB0_257:
	setp.eq.s32 	%p488, %r69, 0;
	@%p488 bra 	$L__BB0_266;
	mul.wide.u32 	%rd77, %r303, 4;
	add.s64 	%rd34, %rd36, %rd77;
	mov.pred 	%p489, 0;
	not.pred 	%p490, %p552;
	mov.pred 	%p552, %p489;
	@%p490 bra 	$L__BB0_260;
	ld.u32 	%r273, [%rd34];
	setp.ne.s32 	%p552, %r273, %r5;
$L__BB0_260:
	setp.eq.s32 	%p491, %r69, 1;
	@%p491 bra 	$L__BB0_266;
	mov.pred 	%p492, 0;
	not.pred 	%p493, %p552;
	mov.pred 	%p552, %p492;
	@%p493 bra 	$L__BB0_263;
	ld.u32 	%r274, [%rd34+4];
	setp.ne.s32 	%p552, %r274, %r5;
$L__BB0_263:
	setp.eq.s32 	%p494, %r69, 2;
	@%p494 bra 	$L__BB0_266;
	not.pred 	%p495, %p552;
	@%p495 bra 	$L__BB0_270;
	ld.u32 	%r275, [%rd34+8];
	setp.ne.s32 	%p552, %r275, %r5;
$L__BB0_266:
	setp.ne.s32 	%p496, %r5, -1;
	and.pred  	%p497, %p552, %p496;
	@%p497 bra 	$L__BB0_268;
	bra.uni 	$L__BB0_270;
$L__BB0_267:
	setp.eq.s32 	%p420, %r5, -1;
	@%p420 bra 	$L__BB0_270;
$L__BB0_268:
	mul.wide.s32 	%rd78, %r295, 4;
	add.s64 	%rd79, %rd36, %rd78;
	st.u32 	[%rd79], %r5;
	ld.local.u32 	%r276, [%rd3];
	add.s32 	%r277, %r276, 1;
	st.local.u32 	[%rd3], %r277;
	ld.global.u8 	%rs7, [%rd10];
	cvt.s64.s32 	%rd80, %r5;
	add.s64 	%rd81, %rd1, %rd80;
	ld.global.u8 	%rs8, [%rd81];
	setp.ne.s16 	%p498, %rs7, %rs8;
	@%p498 bra 	$L__BB0_270;
	ld.param.u64 	%rd88, [_Z13buscar_caminoPciiPiS0_S0_S0_ii_param_5];
	ld.local.u32 	%r278, [%rd2];
	mul.wide.s32 	%rd82, %r278, 4;
	add.s64 	%rd83, %rd88, %rd82;
	st.u32 	[%rd83], %r5;
	ld.local.u32 	%r279, [%rd2];
	add.s32 	%r280, %r279, 1;
	st.local.u32 	[%rd2], %r280;
	{ // callseq 4, 0
	.param .b64 param0;
	st.param.b64 	[param0], %rd35;
	.param .b32 param1;
	st.param.b32 	[param1], %r5;
	.param .b32 param2;
	st.param.b32 	[param2], %r73;
	.param .b64 param3;
	st.param.b64 	[param3], %rd36;
	.param .b64 param4;
	st.param.b64 	[param4], %rd37;
	.param .b64 param5;
	st.param.b64 	[param5], %rd88;
	.param .b64 param6;
	st.param.b64 	[param6], %rd39;
	.param .b32 param7;
	st.param.b32 	[param7], %r74;
	.param .b32 param8;
	st.param.b32 	[param8], %r75;
	call.uni 
	_Z13buscar_caminoPciiPiS0_S0_S0_ii, 
	(
	param0, 
	param1, 
	param2, 
	param3, 
	param4, 
	param5, 
	param6, 
	param7, 
	param8
	);
	} // callseq 4
$L__BB0_270:
	ret;

}
	// .globl	_Z17encontrar_caminosPciiii
.visible .entry _Z17encontrar_caminosPciiii(
	.param .u64 .ptr .align 1 _Z17encontrar_caminosPciiii_param_0,
	.param .u32 _Z17encontrar_caminosPciiii_param_1,
	.param .u32 _Z17encontrar_caminosPciiii_param_2,
	.param .u32 _Z17encontrar_caminosPciiii_param_3,
	.param .u32 _Z17encontrar_caminosPciiii_param_4
)
{
	.local .align 4 .b8 	__local_depot1[8];
	.reg .b64 	%SP;
	.reg .b64 	%SPL;
	.reg .pred 	%p<150>;
	.reg .b16 	%rs<32>;
	.reg .b32 	%r<138>;
	.reg .b64 	%rd<119>;

	mov.u64 	%SPL, __local_depot1;
	cvta.local.u64 	%SP, %SPL;
	ld.param.u64 	%rd26, [_Z17encontrar_caminosPciiii_param_0];
	ld.param.u32 	%r76, [_Z17encontrar_caminosPciiii_param_1];
	ld.param.u32 	%r77, [_Z17encontrar_caminosPciiii_param_2];
	ld.param.u32 	%r78, [_Z17encontrar_caminosPciiii_param_3];
	ld.param.u32 	%r79, [_Z17encontrar_caminosPciiii_param_4];
	cvta.to.global.u64 	%rd1, %rd26;
	add.u64 	%rd27, %SP, 0;
	add.u64 	%rd28, %SPL, 0;
	add.u64 	%rd29, %SP, 4;
	add.u64 	%rd30, %SPL, 4;
	mad.lo.s32 	%r1, %r78, %r77, %r79;
	mov.u32 	%r80, %tid.y;
	mov.u32 	%r81, %tid.x;
	mad.lo.s32 	%r2, %r76, %r80, %r81;
	mul.lo.s32 	%r3, %r77, %r76;
	mul.wide.s32 	%rd31, %r3, 4;
	{ // callseq 5, 0
	.param .b64 param0;
	st.param.b64 	[param0], %rd31;
	.param .b64 retval0;
	call.uni (retval0), 
	malloc, 
	(
	param0
	);
	ld.param.b64 	%rd32, [retval0];
	} // callseq 5
	{ // callseq 6, 0
	.param .b64 param0;
	st.param.b64 	[param0], %rd31;
	.param .b64 retval0;
	call.uni (retval0), 
	malloc, 
	(
	param0
	);
	ld.param.b64 	%rd33, [retval0];
	} // callseq 6
	mov.b32 	%r82, 1;
	st.local.u32 	[%rd28], %r82;
	st.local.u32 	[%rd30], %r82;
	setp.lt.s32 	%p18, %r3, 2;
	@%p18 bra 	$L__BB1_13;
	add.s32 	%r4, %r3, -1;
	add.s32 	%r84, %r3, -2;
	and.b32  	%r5, %r4, 7;
	setp.lt.u32 	%p19, %r84, 7;
	mov.b32 	%r126, 1;
	@%p19 bra 	$L__BB1_5;
	and.b32  	%r86, %r4, -8;
	neg.s32 	%r124, %r86;
	add.s64 	%rd114, %rd32, 16;
	add.s64 	%rd113, %rd33, 16;
	mov.b32 	%r123, 0;
$L__BB1_3:
	.pragma "nounroll";
	mov.b32 	%r87, -1;
	st.u32 	[%rd114+-12], %r87;
	st.u32 	[%rd113+-12], %r87;
	st.u32 	[%rd114+-8], %r87;
	st.u32 	[%rd113+-8], %r87;
	st.u32 	[%rd114+-4], %r87;
	st.u32 	[%rd113+-4], %r87;
	st.u32 	[%rd114], %r87;
	st.u32 	[%rd113], %r87;
	st.u32 	[%rd114+4], %r87;
	st.u32 	[%rd113+4], %r87;
	st.u32 	[%rd114+8], %r87;
	st.u32 	[%rd113+8], %r87;
	st.u32 	[%rd114+12], %r87;
	st.u32 	[%rd113+12], %r87;
	st.u32 	[%rd114+16], %r87;
	st.u32 	[%rd113+16], %r87;
	add.s32 	%r124, %r124, 8;
	add.s32 	%r123, %r123, 8;
	add.s64 	%rd114, %rd114, 32;
	add.s64 	%rd113, %rd113, 32;
	setp.ne.s32 	%p20, %r124, 0;
	@%p20 bra 	$L__BB1_3;
	add.s32 	%r126, %r123, 1;
$L__BB1_5:
	setp.eq.s32 	%p21, %r5, 0;
	@%p21 bra 	$L__BB1_13;
	and.b32  	%r13, %r4, 3;
	setp.lt.u32 	%p22, %r5, 4;
	@%p22 bra 	$L__BB1_8;
	mul.wide.u32 	%rd34, %r126, 4;
	add.s64 	%rd35, %rd32, %rd34;
	mov.b32 	%r88, -1;
	st.u32 	[%rd35], %r88;
	add.s64 	%rd36, %rd33, %rd34;
	st.u32 	[%rd36], %r88;
	st.u32 	[%rd35+4], %r88;
	st.u32 	[%rd36+4], %r88;
	st.u32 	[%rd35+8], %r88;
	st.u32 	[%rd36+8], %r88;
	st.u32 	[%rd35+12], %r88;
	st.u32 	[%rd36+12], %r88;
	add.s32 	%r126, %r126, 4;
$L__BB1_8:
	setp.eq.s32 	%p23, %r13, 0;
	@%p23 bra 	$L__BB1_13;
	setp.eq.s32 	%p24, %r13, 1;
	@%p24 bra 	$L__BB1_11;
	mul.wide.u32 	%rd37, %r126, 4;
	add.s64 	%rd38, %rd32, %rd37;
	mov.b32 	%r89, -1;
	st.u32 	[%rd38], %r89;
	add.s64 	%rd39, %rd33, %rd37;
	st.u32 	[%rd39], %r89;
	st.u32 	[%rd38+4], %r89;
	st.u32 	[%rd39+4], %r89;
	add.s32 	%r126, %r126, 2;
$L__BB1_11:
	and.b32  	%r90, %r4, 1;
	setp.eq.b32 	%p25, %r90, 1;
	not.pred 	%p26, %p25;
	@%p26 bra 	$L__BB1_13;
	mul.wide.u32 	%rd40, %r126, 4;
	add.s64 	%rd41, %rd32, %rd40;
	mov.b32 	%r91, -1;
	st.u32 	[%rd41], %r91;
	add.s64 	%rd42, %rd33, %rd40;
	st.u32 	[%rd42], %r91;
$L__BB1_13:
	st.u32 	[%rd32], %r2;
	st.u32 	[%rd33], %r2;
	cvt.s64.s32 	%rd43, %r1;
	add.s64 	%rd44, %rd1, %rd43;
	ld.global.u8 	%rs1, [%rd44];
	cvt.s64.s32 	%rd45, %r2;
	add.s64 	%rd46, %rd1, %rd45;
	ld.global.u8 	%rs2, [%rd46];
	setp.ne.s16 	%p27, %rs1, %rs2;
	@%p27 bra 	$L__BB1_15;
	{ // callseq 7, 0
	.param .b64 param0;
	st.param.b64 	[param0], %rd26;
	.param .b32 param1;
	st.param.b32 	[param1], %r2;
	.param .b32 param2;
	st.param.b32 	[param2], %r1;
	.param .b64 param3;
	st.param.b64 	[param3], %rd33;
	.param .b64 param4;
	st.param.b64 	[param4], %rd27;
	.param .b64 param5;
	st.param.b64 	[param5], %rd32;
	.param .b64 param6;
	st.param.b64 	[param6], %rd29;
	.param .b32 param7;
	st.param.b32 	[param7], %r76;
	.param .b32 param8;
	st.param.b32 	[param8], %r77;
	call.uni 
	_Z13buscar_caminoPciiPiS0_S0_S0_ii, 
	(
	param0, 
	param1, 
	param2, 
	param3, 
	param4, 
	param5, 
	param6, 
	param7, 
	param8
	);
	} // callseq 7
$L__BB1_15:
	setp.lt.s32 	%p28, %r3, 1;
	@%p28 bra 	$L__BB1_132;
	and.b32  	%r18, %r3, 15;
	setp.lt.u32 	%p31, %r3, 16;
	mov.pred 	%p138, -1;
	mov.b32 	%r130, 0;
	@%p31 bra 	$L__BB1_36;
	and.b32  	%r130, %r3, 2147483632;
	neg.s32 	%r128, %r130;
	add.s64 	%rd115, %rd32, 32;
	mov.pred 	%p138, -1;
$L__BB1_18:
	.pragma "nounroll";
	mov.pred 	%p33, 0;
	not.pred 	%p34, %p138;
	mov.pred 	%p138, %p33;
	@%p34 bra 	$L__BB1_35;
	ld.u32 	%r93, [%rd115+-32];
	setp.eq.s32 	%p36, %r93, %r1;
	@%p36 bra 	$L__BB1_35;
	ld.u32 	%r94, [%rd115+-28];
	setp.eq.s32 	%p38, %r94, %r1;
	mov.pred 	%p138, %p33;
	@%p38 bra 	$L__BB1_35;
	ld.u32 	%r95, [%rd115+-24];
	setp.eq.s32 	%p40, %r95, %r1;
	mov.pred 	%p138, %p33;
	@%p40 bra 	$L__BB1_35;
	ld.u32 	%r96, [%rd115+-20];
	setp.eq.s32 	%p42, %r96, %r1;
	mov.pred 	%p138, %p33;
	@%p42 bra 	$L__BB1_35;
	ld.u32 	%r97, [%rd115+-16];
	setp.eq.s32 	%p44, %r97, %r1;
	mov.pred 	%p138, %p33;
	@%p44 bra 	$L__BB1_35;
	ld.u32 	%r98, [%rd115+-12];
	setp.eq.s32 	%p46, %r98, %r1;
	mov.pred 	%p138, %p33;
	@%p46 bra 	$L__BB1_35;
	ld.u32 	%r99, [%rd115+-8];
	setp.eq.s32 	%p48, %r99, %r1;
	mov.pred 	%p138, %p33;
	@%p48 bra 	$L__BB1_35;
	ld.u32 	%r100, [%rd115+-4];
	setp.eq.s32 	%p50, %r100, %r1;
	mov.pred 	%p138, %p33;
	@%p50 bra 	$L__BB1_35;
	ld.u32 	%r101, [%rd115];
	setp.eq.s32 	%p52, %r101, %r1;
	mov.pred 	%p138, %p33;
	@%p52 bra 	$L__BB1_35;
	ld.u32 	%r102, [%rd115+4];
	setp.eq.s32 	%p54, %r102, %r1;
	mov.pred 	%p138, %p33;
	@%p54 bra 	$L__BB1_35;
	ld.u32 	%r103, [%rd115+8];
	setp.eq.s32 	%p56, %r103, %r1;
	mov.pred 	%p138, %p33;
	@%p56 bra 	$L__BB1_35;
	ld.u32 	%r104, [%rd115+12];
	setp.eq.s32 	%p58, %r104, %r1;
	mov.pred 	%p138, %p33;
	@%p58 bra 	$L__BB1_35;
	ld.u32 	%r105, [%rd115+16];
	setp.eq.s32 	%p60, %r105, %r1;
	mov.pred 	%p138, %p33;
	@%p60 bra 	$L__BB1_35;
	ld.u32 	%r106, [%rd115+20];
	setp.eq.s32 	%p62, %r106, %r1;
	mov.pred 	%p138, %p33;
	@%p62 bra 	$L__BB1_35;
	ld.u32 	%r107, [%rd115+24];
	setp.eq.s32 	%p64, %r107, %r1;
	mov.pred 	%p138, %p33;
	@%p64 bra 	$L__BB1_35;
	ld.u32 	%r108, [%rd115+28];
	setp.ne.s32 	%p138, %r108, %r1;
$L__BB1_35:
	add.s32 	%r128, %r128, 16;
	add.s64 	%rd115, %rd115, 64;
	setp.ne.s32 	%p65, %r128, 0;
	@%p65 bra 	$L__BB1_18;
$L__BB1_36:
	setp.eq.s32 	%p66, %r18, 0;
	@%p66 bra 	$L__BB1_61;
	and.b32  	%r24, %r3, 7;
	setp.lt.u32 	%p68, %r18, 8;
	@%p68 bra 	$L__BB1_48;
	mov.pred 	%p69, 0;
	not.pred 	%p70, %p138;
	mov.pred 	%p138, %p69;
	@%p70 bra 	$L__BB1_47;
	mul.wide.u32 	%rd49, %r130, 4;
	add.s64 	%rd13, %rd32, %rd49;
	ld.u32 	%r109, [%rd13];
	setp.eq.s32 	%p72, %r109, %r1;
	@%p72 bra 	$L__BB1_47;
	ld.u32 	%r110, [%rd13+4];
	setp.eq.s32 	%p74, %r110, %r1;
	mov.pred 	%p138, %p69;
	@%p74 bra 	$L__BB1_47;
	ld.u32 	%r111, [%rd13+8];
	setp.eq.s32 	%p76, %r111, %r1;
	mov.pred 	%p138, %p69;
	@%p76 bra 	$L__BB1_47;
	ld.u32 	%r112, [%rd13+12];
	setp.eq.s32 	%p78, %r112, %r1;
	mov.pred 	%p138, %p69;
	@%p78 bra 	$L__BB1_47;
	ld.u32 	%r113, [%rd13+16];
	setp.eq.s32 	%p80, %r113, %r1;
	mov.pred 	%p138, %p69;
	@%p80 bra 	$L__BB1_47;
	ld.u32 	%r114, [%rd13+20];
	setp.eq.s32 	%p82, %r114, %r1;
	mov.pred 	%p138, %p69;
	@%p82 bra 	$L__BB1_47;
	ld.u32 	%r115, [%rd13+24];
	setp.eq.s32 	%p84, %r115, %r1;
	mov.pred 	%p138, %p69;
	@%p84 bra 	$L__BB1_47;
	ld.u32 	%r116, [%rd13+28];
	setp.ne.s32 	%p138, %r116, %r1;
$L__BB1_47:
	add.s32 	%r130, %r130, 8;
$L__BB1_48:
	setp.eq.s32 	%p85, %r24, 0;
	@%p85 bra 	$L__BB1_61;
	and.b32  	%r27, %r3, 3;
	setp.lt.u32 	%p87, %r24, 4;
	@%p87 bra 	$L__BB1_56;
	mov.pred 	%p88, 0;
	not.pred 	%p89, %p138;
	mov.pred 	%p138, %p88;
	@%p89 bra 	$L__BB1_55;
	mul.wide.u32 	%rd50, %r130, 4;
	add.s64 	%rd14, %rd32, %rd50;
	ld.u32 	%r117, [%rd14];
	setp.eq.s32 	%p91, %r117, %r1;
	@%p91 bra 	$L__BB1_55;
	ld.u32 	%r118, [%rd14+4];
	setp.eq.s32 	%p93, %r118, %r1;
	mov.pred 	%p138, %p88;
	@%p93 bra 	$L__BB1_55;
	ld.u32 	%r119, [%rd14+8];
	setp.eq.s32 	%p95, %r119, %r1;
	mov.pred 	%p138, %p88;
	@%p95 bra 	$L__BB1_55;
	ld.u32 	%r120, [%rd14+12];
	setp.ne.s32 	%p138, %r120, %r1;
$L__BB1_55:
	add.s32 	%r130, %r130, 4;
$L__BB1_56:
	setp.eq.s32 	%p96, %r27, 0;
	@%p96 bra 	$L__BB1_61;
	mul.wide.u32 	%rd51, %r130, 4;
	add.s64 	%rd116, %rd32, %rd51;
	neg.s32 	%r132, %r27;
	mov.pred 	%p147, %p138;
$L__BB1_58:
	.pragma "nounroll";
	mov.pred 	%p138, 0;
	not.pred 	%p98, %p147;
	@%p98 bra 	$L__BB1_60;
	ld.u32 	%r121, [%rd116];
	setp.ne.s32 	%p138, %r121, %r1;
$L__BB1_60:
	add.s64 	%rd116, %rd116, 4;
	add.s32 	%r132, %r132, 1;
	setp.ne.s32 	%p99, %r132, 0;
	mov.pred 	%p147, %p138;
	@%p99 bra 	$L__BB1_58;
$L__BB1_61:
	@%p138 bra 	$L__BB1_132;
	setp.lt.u32 	%p100, %r3, 16;
	mov.b32 	%r135, 0;
	@%p100 bra 	$L__BB1_97;
	and.b32  	%r135, %r3, 2147483632;
	neg.s32 	%r133, %r135;
	add.s64 	%rd117, %rd32, 32;
$L__BB1_64:
	.pragma "nounroll";
	ld.u32 	%r36, [%rd117+-32];
	setp.eq.s32 	%p101, %r36, -1;
	@%p101 bra 	$L__BB1_66;
	cvt.s64.s32 	%rd52, %r36;
	add.s64 	%rd53, %rd1, %rd52;
	mov.b16 	%rs3, 88;
	st.global.u8 	[%rd53], %rs3;
$L__BB1_66:
	ld.u32 	%r37, [%rd117+-28];
	setp.eq.s32 	%p102, %r37, -1;
	@%p102 bra 	$L__BB1_68;
	cvt.s64.s32 	%rd54, %r37;
	add.s64 	%rd55, %rd1, %rd54;
	mov.b16 	%rs4, 88;
	st.global.u8 	[%rd55], %rs4;
$L__BB1_68:
	ld.u32 	%r38, [%rd117+-24];
	setp.eq.s32 	%p103, %r38, -1;
	@%p103 bra 	$L__BB1_70;
	cvt.s64.s32 	%rd56, %r38;
	add.s64 	%rd57, %rd1, %rd56;
	mov.b16 	%rs5, 88;
	st.global.u8 	[%rd57], %rs5;
$L__BB1_70:
	ld.u32 	%r39, [%rd117+-20];
	setp.eq.s32 	%p104, %r39, -1;
	@%p104 bra 	$L__BB1_72;
	cvt.s64.s32 	%rd58, %r39;
	add.s64 	%rd59, %rd1, %rd58;
	mov.b16 	%rs6, 88;
	st.global.u8 	[%rd59], %rs6;
$L__BB1_72:
	ld.u32 	%r40, [%rd117+-16];
	setp.eq.s32 	%p105, %r40, -1;
	@%p105 bra 	$L__BB1_74;
	cvt.s64.s32 	%rd60, %r40;
	add.s64 	%rd61, %rd1, %rd60;
	mov.b16 	%rs7, 88;
	st.global.u8 	[%rd61], %rs7;
$L__BB1_74:
	ld.u32 	%r41, [%rd117+-12];
	setp.eq.s32 	%p106, %r41, -1;
	@%p106 bra 	$L__BB1_76;
	cvt.s64.s32 	%rd62, %r41;
	add.s64 	%rd63, %rd1, %rd62;
	mov.b16 	%rs8, 88;
	st.global.u8 	[%rd63], %rs8;
$L__BB1_76:
	ld.u32 	%r42, [%rd117+-8];
	setp.eq.s32 	%p107, %r42, -1;
	@%p107 bra 	$L__BB1_78;
	cvt.s64.s32 	%rd64, %r42;
	add.s64 	%rd65, %rd1, %rd64;
	mov.b16 	%rs9, 88;
	st.global.u8 	[%rd65], %rs9;
$L__BB1_78:
	ld.u32 	%r43, [%rd117+-4];
	setp.eq.s32 	%p108, %r43, -1;
	@%p108 bra 	$L__BB1_80;
	cvt.s64.s32 	%rd66, %r43;
	add.s64 	%rd67, %rd1, %rd66;
	mov.b16 	%rs10, 88;
	st.global.u8 	[%rd67], %rs10;
$L__BB1_80:
	ld.u32 	%r44, [%rd117];
	setp.eq.s32 	%p109, %r44, -1;
	@%p109 bra 	$L__BB1_82;
	cvt.s64.s32 	%rd68, %r44;
	add.s64 	%rd69, %rd1, %rd68;
	mov.b16 	%rs11, 88;
	st.global.u8 	[%rd69], %rs11;
$L__BB1_82:
	ld.u32 	%r45, [%rd117+4];
	setp.eq.s32 	%p110, %r45, -1;
	@%p110 bra 	$L__BB1_84;
	cvt.s64.s32 	%rd70, %r45;
	add.s64 	%rd71, %rd1, %rd70;
	mov.b16 	%rs12, 88;
	st.global.u8 	[%rd71], %rs12;
$L__BB1_84:
	ld.u32 	%r46, [%rd117+8];
	setp.eq.s32 	%p111, %r46, -1;
	@%p111 bra 	$L__BB1_86;
	cvt.s64.s32 	%rd72, %r46;
	add.s64 	%rd73, %rd1, %rd72;
	mov.b16 	%rs13, 88;
	st.global.u8 	[%rd73], %rs13;
$L__BB1_86:
	ld.u32 	%r47, [%rd117+12];
	setp.eq.s32 	%p112, %r47, -1;
	@%p112 bra 	$L__BB1_88;
	cvt.s64.s32 	%rd74, %r47;
	add.s64 	%rd75, %rd1, %rd74;
	mov.b16 	%rs14, 88;
	st.global.u8 	[%rd75], %rs14;
$L__BB1_88:
	ld.u32 	%r48, [%rd117+16];
	setp.eq.s32 	%p113, %r48, -1;
	@%p113 bra 	$L__BB1_90;
	cvt.s64.s32 	%rd76, %r48;
	add.s64 	%rd77, %rd1, %rd76;
	mov.b16 	%rs15, 88;
	st.global.u8 	[%rd77], %rs15;
$L__BB1_90:
	ld.u32 	%r49, [%rd117+20];
	setp.eq.s32 	%p114, %r49, -1;
	@%p114 bra 	$L__BB1_92;
	cvt.s64.s32 	%rd78, %r49;
	add.s64 	%rd79, %rd1, %rd78;
	mov.b16 	%rs16, 88;
	st.global.u8 	[%rd79], %rs16;
$L__BB1_92:
	ld.u32 	%r50, [%rd117+24];
	setp.eq.s32 	%p115, %r50, -1;
	@%p115 bra 	$L__BB1_94;
	cvt.s64.s32 	%rd80, %r50;
	add.s64 	%rd81, %rd1, %rd80;
	mov.b16 	%rs17, 88;
	st.global.u8 	[%rd81], %rs17;
$L__BB1_94:
	ld.u32 	%r51, [%rd117+28];
	setp.eq.s32 	%p116, %r51, -1;
	@%p116 bra 	$L__BB1_96;
	cvt.s64.s32 	%rd82, %r51;
	add.s64 	%rd83, %rd1, %rd82;
	mov.b16 	%rs18, 88;
	st.global.u8 	[%rd83], %rs18;
$L__BB1_96:
	add.s32 	%r133, %r133, 16;
	add.s64 	%rd117, %rd117, 64;
	setp.ne.s32 	%p117, %r133, 0;
	@%p117 bra 	$L__BB1_64;
$L__BB1_97:
	setp.eq.s32 	%p118, %r18, 0;
	@%p118 bra 	$L__BB1_132;
	and.b32  	%r54, %r3, 7;
	setp.lt.u32 	%p119, %r18, 8;
	@%p119 bra 	$L__BB1_116;
	mul.wide.u32 	%rd84, %r135, 4;
	add.s64 	%rd21, %rd32, %rd84;
	ld.u32 	%r55, [%rd21];
	setp.eq.s32 	%p120, %r55, -1;
	@%p120 bra 	$L__BB1_101;
	cvt.s64.s32 	%rd85, %r55;
	add.s64 	%rd86, %rd1, %rd85;
	mov.b16 	%rs19, 88;
	st.global.u8 	[%rd86], %rs19;
$L__BB1_101:
	ld.u32 	%r56, [%rd21+4];
	setp.eq.s32 	%p121, %r56, -1;
	@%p121 bra 	$L__BB1_103;
	cvt.s64.s32 	%rd87, %r56;
	add.s64 	%rd88, %rd1, %rd87;
	mov.b16 	%rs20, 88;
	st.global.u8 	[%rd88], %rs20;
$L__BB1_103:
	ld.u32 	%r57, [%rd21+8];
	setp.eq.s32 	%p122, %r57, -1;
	@%p122 bra 	$L__BB1_105;
	cvt.s64.s32 	%rd89, %r57;
	add.s64 	%rd90, %rd1, %rd89;
	mov.b16 	%rs21, 88;
	st.global.u8 	[%rd90], %rs21;
$L__BB1_105:
	ld.u32 	%r58, [%rd21+12];
	setp.eq.s32 	%p123, %r58, -1;
	@%p123 bra 	$L__BB1_107;
	cvt.s64.s32 	%rd91, %r58;
	add.s64 	%rd92, %rd1, %rd91;
	mov.b16 	%rs22, 88;
	st.global.u8 	[%rd92], %rs22;
$L__BB1_107:
	ld.u32 	%r59, [%rd21+16];
	setp.eq.s32 	%p124, %r59, -1;
	@%p124 bra 	$L__BB1_109;
	cvt.s64.s32 	%rd93, %r59;
	add.s64 	%rd94, %rd1, %rd93;
	mov.b16 	%rs23, 88;
	st.global.u8 	[%rd94], %rs23;
$L__BB1_109:
	ld.u32 	%r60, [%rd21+20];
	setp.eq.s32 	%p125, %r60, -1;
	@%p125 bra 	$L__BB1_111;
	cvt.s64.s32 	%rd95, %r60;
	add.s64 	%rd96, %rd1, %rd95;
	mov.b16 	%rs24, 88;
	st.global.u8 	[%rd96], %rs24;
$L__BB1_111:
	ld.u32 	%r61, [%rd21+24];
	setp.eq.s32 	%p126, %r61, -1;
	@%p126 bra 	$L__BB1_113;
	cvt.s64.s32 	%rd97, %r61;
	add.s64 	%rd98, %rd1, %rd97;
	mov.b16 	%rs25, 88;
	st.global.u8 	[%rd98], %rs25;
$L__BB1_113:
	ld.u32 	%r62, [%rd21+28];
	setp.eq.s32 	%p127, %r62, -1;
	@%p127 bra 	$L__BB1_115;
	cvt.s64.s32 	%rd99, %r62;
	add.s64 	%rd100, %rd1, %rd99;
	mov.b16 	%rs26, 88;
	st.global.u8 	[%rd100], %rs26;
$L__BB1_115:
	add.s32 	%r135, %r135, 8;
$L__BB1_116:
	setp.eq.s32 	%p128, %r54, 0;
	@%p128 bra 	$L__BB1_132;
	and.b32  	%r65, %r3, 3;
	setp.lt.u32 	%p129, %r54, 4;
	@%p129 bra 	$L__BB1_127;
	mul.wide.u32 	%rd101, %r135, 4;
	add.s64 	%rd22, %rd32, %rd101;
	ld.u32 	%r66, [%rd22];
	setp.eq.s32 	%p130, %r66, -1;
	@%p130 bra 	$L__BB1_120;
	cvt.s64.s32 	%rd102, %r66;
	add.s64 	%rd103, %rd1, %rd102;
	mov.b16 	%rs27, 88;
	st.global.u8 	[%rd103], %rs27;
$L__BB1_120:
	ld.u32 	%r67, [%rd22+4];
	setp.eq.s32 	%p131, %r67, -1;
	@%p131 bra 	$L__BB1_122;
	cvt.s64.s32 	%rd104, %r67;
	add.s64 	%rd105, %rd1, %rd104;
	mov.b16 	%rs28, 88;
	st.global.u8 	[%rd105], %rs28;
$L__BB1_122:
	ld.u32 	%r68, [%rd22+8];
	setp.eq.s32 	%p132, %r68, -1;
	@%p132 bra 	$L__BB1_124;
	cvt.s64.s32 	%rd106, %r68;
	add.s64 	%rd107, %rd1, %rd106;
	mov.b16 	%rs29, 88;
	st.global.u8 	[%rd107], %rs29;
$L__BB1_124:
	ld.u32 	%r69, [%rd22+12];
	setp.eq.s32 	%p133, %r69, -1;
	@%p133 bra 	$L__BB1_126;
	cvt.s64.s32 	%rd108, %r69;
	add.s64 	%rd109, %rd1, %rd108;
	mov.b16 	%rs30, 88;
	st.global.u8 	[%rd109], %rs30;
$L__BB1_126:
	add.s32 	%r135, %r135, 4;
$L__BB1_127:
	setp.eq.s32 	%p134, %r65, 0;
	@%p134 bra 	$L__BB1_132;
	mul.wide.u32 	%rd110, %r135, 4;
	add.s64 	%rd118, %rd32, %rd110;
	neg.s32 	%r137, %r65;
$L__BB1_129:
	.pragma "nounroll";
	ld.u32 	%r74, [%rd118];
	setp.eq.s32 	%p135, %r74, -1;
	@%p135 bra 	$L__BB1_131;
	cvt.s64.s32 	%rd111, %r74;
	add.s64 	%rd112, %rd1, %rd111;
	mov.b16 	%rs31, 88;
	st.global.u8 	[%rd112], %rs31;
$L__BB1_131:
	add.s64 	%rd118, %rd118, 4;
	add.s32 	%r137, %r137, 1;
	setp.ne.s32 	%p136, %r137, 0;
	@%p136 bra 	$L__BB1_129;
$L__BB1_132:
	{ // callseq 8, 0
	.param .b64 param0;
	st.param.b64 	[param0], %rd33;
	call.uni 
	free, 
	(
	param0
	);
	} // callseq 8
	ret;

}


// ===== COMPILED SASS (sm_100) =====

	.target	sm_100

	.elftype	@"ET_EXEC"


//--------------------- .note.nv.tkinfo           --------------------------
	.section	.note.nv.tkinfo,"",@"SHT_NOTE"
	.sectionflags	@"SHF_NOTE_NV_TKINFO"
	.tkinfo
        /*0018*/ 	.word	0x00000002
        /*0030*/ 	.string	""
        /*0030*/ 	.string	"ptxas"
        /*0030*/ 	.string	"Cuda compilation tools, release 13.0, V13.0.88"
        /*0030*/ 	.string	"Build cuda_13.0.r13.0/compiler.36424714_0"
        /*0030*/ 	.string	"-arch sm_100 -m 64 "



//--------------------- .note.nv.cuinfo           --------------------------
	.section	.note.nv.cuinfo,"",@"SHT_NOTE"
	.sectionflags	@"SHF_NOTE_NV_CUINFO"
        /*0018*/ 	.short	0x0002
        /*001a*/ 	.short	0x0064
        /*001c*/ 	.short	0x0082
	.zero		2


//--------------------- .nv.info                  --------------------------
	.section	.nv.info,"",@"SHT_CUDA_INFO"
	.align	4


	//----- nvinfo : EIATTR_REGCOUNT
	.align		4
        /*0000*/ 	.byte	0x04, 0x2f
        /*0002*/ 	.short	(.L_1 - .L_0)
	.align		4
.L_0:
        /*0004*/ 	.word	index@(_Z17encontrar_caminosPciiii)
        /*0008*/ 	.word	0x00000032


	//----- nvinfo : EIATTR_FRAME_SIZE
	.align		4
.L_1:
        /*000c*/ 	.byte	0x04, 0x11
        /*000e*/ 	.short	(.L_3 - .L_2)
	.align		4
.L_2:
        /*0010*/ 	.word	index@($_Z17encontrar_caminosPciiii$_Z13buscar_caminoPciiPiS0_S0_S0_ii)
        /*0014*/ 	.word	0x00000010


	//----- nvinfo : EIATTR_FRAME_SIZE
	.align		4
.L_3:
        /*0018*/ 	.byte	0x04, 0x11
        /*001a*/ 	.short	(.L_5 - .L_4)
	.align		4
.L_4:
        /*001c*/ 	.word	index@(_Z17encontrar_caminosPciiii)
        /*0020*/ 	.word	0x00000010


	//----- nvinfo : EIATTR_MIN_STACK_SIZE
	.align		4
.L_5:
        /*0024*/ 	.byte	0x04, 0x12
        /*0026*/ 	.short	(.L_7 - .L_6)
	.align		4
.L_6:
        /*0028*/ 	.word	index@(_Z17encontrar_caminosPciiii)
        /*002c*/ 	.word	0x00000010
.L_7:


//--------------------- .nv.compat                --------------------------
	.section	.nv.compat,"",@"SHT_CUDA_COMPAT_INFO"
	.align	4
        /*0000*/ 	.byte	0x02, 0x09, 0x00, 0x00, 0x02, 0x02, 0x01, 0x00, 0x02, 0x05, 0x05, 0x00, 0x03, 0x07, 0x01, 0x01
        /*0010*/ 	.byte	0x02, 0x03, 0x00, 0x00, 0x02, 0x06, 0x01, 0x00, 0x04, 0x0b, 0x08, 0x00, 0x09, 0x00, 0x00, 0x00
        /*0020*/ 	.byte	0x00, 0x00, 0x00, 0x00


//--------------------- .nv.info._Z17encontrar_caminosPciiii --------------------------
	.section	.nv.info._Z17encontrar_caminosPciiii,"",@"SHT_CUDA_INFO"
	.sectionflags	@""
	.align	4


	//----- nvinfo : EIATTR_CUDA_API_VERSION
	.align		4
        /*0000*/ 	.byte	0x04, 0x37
        /*0002*/ 	.short	(.L_9 - .L_8)
.L_8:
        /*0004*/ 	.word	0x00000082


	//----- nvinfo : EIATTR_KPARAM_INFO
	.align		4
.L_9:
        /*0008*/ 	.byte	0x04, 0x17
        /*000a*/ 	.short	(.L_11 - .L_10)
.L_10:
        /*000c*/ 	.word	0x00000000
        /*0010*/ 	.short	0x0004
        /*0012*/ 	.short	0x0014
        /*0014*/ 	.byte	0x00, 0xf0, 0x11, 0x00


	//----- nvinfo : EIATTR_KPARAM_INFO
	.align		4
.L_11:
        /*0018*/ 	.byte	0x04, 0x17
        /*001a*/ 	.short	(.L_13 - .L_12)
.L_12:
        /*001c*/ 	.word	0x00000000
        /*0020*/ 	.short	0x0003
        /*0022*/ 	.short	0x0010
        /*0024*/ 	.byte	0x00, 0xf0, 0x11, 0x00


	//----- nvinfo : EIATTR_KPARAM_INFO
	.align		4
.L_13:
        /*0028*/ 	.byte	0x04, 0x17
        /*002a*/ 	.short	(.L_15 - .L_14)
.L_14:
        /*002c*/ 	.word	0x00000000
        /*0030*/ 	.short	0x0002
        /*0032*/ 	.short	0x000c
        /*0034*/ 	.byte	0x00, 0xf0, 0x11, 0x00


	//----- nvinfo : EIATTR_KPARAM_INFO
	.align		4
.L_15:
        /*0038*/ 	.byte	0x04, 0x17
        /*003a*/ 	.short	(.L_17 - .L_16)
.L_16:
        /*003c*/ 	.word	0x00000000
        /*0040*/ 	.short	0x0001
        /*0042*/ 	.short	0x0008
        /*0044*/ 	.byte	0x00, 0xf0, 0x11, 0x00


	//----- nvinfo : EIATTR_KPARAM_INFO
	.align		4
.L_17:
        /*0048*/ 	.byte	0x04, 0x17
        /*004a*/ 	.short	(.L_19 - .L_18)
.L_18:
        /*004c*/ 	.word	0x00000000
        /*0050*/ 	.short	0x0000
        /*0052*/ 	.short	0x0000
        /*0054*/ 	.byte	0x00, 0xf5, 0x21, 0x00


	//----- nvinfo : EIATTR_SPARSE_MMA_MASK
	.align		4
.L_19:
        /*0058*/ 	.byte	0x03, 0x50
        /*005a*/ 	.short	0x0000


	//----- nvinfo : EIATTR_MAXREG_COUNT
	.align		4
        /*005c*/ 	.byte	0x03, 0x1b
        /*005e*/ 	.short	0x00ff


	//----- nvinfo : EIATTR_EXTERNS
	.align		4
        /*0060*/ 	.byte	0x04, 0x0f
        /*0062*/ 	.short	(.L_21 - .L_20)


	//   ....[0]....
	.align		4
.L_20:
        /*0064*/ 	.word	index@(malloc)


	//   ....[1]....
	.align		4
        /*0068*/ 	.word	index@(free)


	//----- nvinfo : EIATTR_MERCURY_ISA_VERSION
	.align		4
.L_21:
        /*006c*/ 	.byte	0x03, 0x5f
        /*006e*/ 	.short	0x0101


	//----- nvinfo : EIATTR_VRC_CTA_INIT_COUNT
	.align		4
        /*0070*/ 	.byte	0x02, 0x4a
	.zero		1
	.zero		1


	//----- nvinfo : EIATTR_SYSCALL_OFFSETS
	.align		4
        /*0074*/ 	.byte	0x04, 0x46
        /*0076*/ 	.short	(.L_23 - .L_22)


	//   ....[0]....
.L_22:
        /*0078*/ 	.word	0x00000140


	//   ....[1]....
        /*007c*/ 	.word	0x000001b0


	//   ....[2]....
        /*0080*/ 	.word	0x00003080


	//----- nvinfo : EIATTR_EXIT_INSTR_OFFSETS
	.align		4
.L_23:
        /*0084*/ 	.byte	0x04, 0x1c
        /*0086*/ 	.short	(.L_25 - .L_24)


	//   ....[0]....
.L_24:
        /*0088*/ 	.word	0x00003090


	//----- nvinfo : EIATTR_CRS_STACK_SIZE
	.align		4
.L_25:
        /*008c*/ 	.byte	0x04, 0x1e
        /*008e*/ 	.short	(.L_27 - .L_26)
.L_26:
        /*0090*/ 	.word	0x00000000


	//----- nvinfo : EIATTR_CBANK_PARAM_SIZE
	.align		4
.L_27:
        /*0094*/ 	.byte	0x03, 0x19
        /*0096*/ 	.short	0x0018


	//----- nvinfo : EIATTR_PARAM_CBANK
	.align		4
        /*0098*/ 	.byte	0x04, 0x0a
        /*009a*/ 	.short	(.L_29 - .L_28)
	.align		4
.L_28:
        /*009c*/ 	.word	index@(.nv.constant0._Z17encontrar_caminosPciiii)
        /*00a0*/ 	.short	0x0380
        /*00a2*/ 	.short	0x0018


	//----- nvinfo : EIATTR_SW_WAR
	.align		4
.L_29:
        /*00a4*/ 	.byte	0x04, 0x36
        /*00a6*/ 	.short	(.L_31 - .L_30)
.L_30:
        /*00a8*/ 	.word	0x00000008
.L_31:


//--------------------- .nv.callgraph             --------------------------
	.section	.nv.callgraph,"",@"SHT_CUDA_CALLGRAPH"
	.align	4
	.sectionentsize	8
	.align		4
        /*0000*/ 	.word	0x00000000
	.align		4
        /*0004*/ 	.word	0xffffffff
	.align		4
        /*0008*/ 	.word	index@(_Z17encontrar_caminosPciiii)
	.align		4
        /*000c*/ 	.word	index@(free)
	.align		4
        /*0010*/ 	.word	index@(_Z17encontrar_caminosPciiii)
	.align		4
        /*0014*/ 	.word	index@(malloc)
	.align		4
        /*0018*/ 	.word	0x00000000
	.align		4
        /*001c*/ 	.word	0xfffffffe
	.align		4
        /*0020*/ 	.word	0x00000000
	.align		4
        /*0024*/ 	.word	0xfffffffd
	.align		4
        /*0028*/ 	.word	0x00000000
	.align		4
        /*002c*/ 	.word	0xfffffffc


//--------------------- .nv.constant4             --------------------------
	.section	.nv.constant4,"a",@progbits
	.align	8
	.align		8
.nv.constant4:
        /*0000*/ 	.dword	malloc
	.align		8
        /*0008*/ 	.dword	free


//--------------------- .text._Z17encontrar_caminosPciiii --------------------------
	.section	.text._Z17encontrar_caminosPciiii,"ax",@progbits
	.align	128
        .global         _Z17encontrar_caminosPciiii
        .type           _Z17encontrar_caminosPciiii,@function
        .size           _Z17encontrar_caminosPciiii,(.L_x_152 - _Z17encontrar_caminosPciiii)
        .other          _Z17encontrar_caminosPciiii,@"STO_CUDA_ENTRY STV_DEFAULT"
_Z17encontrar_caminosPciiii:
.text._Z17encontrar_caminosPciiii:
[----:B------:R-:W0:Y:S01]  /*0000*/  LDC R1, c[0x0][0x37c] ;  /* 0x0000df00ff017b82 */ /* 0x000e220000000800 */
[----:B------:R-:W1:Y:S07]  /*0010*/  S2R R29, SR_TID.Y ;  /* 0x00000000001d7919 */ /* 0x000e6e0000002200 */
[----:B------:R-:W2:Y:S01]  /*0020*/  LDC.64 R4, c[0x0][0x388] ;  /* 0x0000e200ff047b82 */ /* 0x000ea20000000a00 */
[----:B------:R-:W3:Y:S01]  /*0030*/  LDCU UR4, c[0x0][0x2f8] ;  /* 0x00005f00ff0477ac */ /* 0x000ee20008000800 */
[----:B------:R-:W-:Y:S01]  /*0040*/  MOV R16, 0x0 ;  /* 0x0000000000107802 */ /* 0x000fe20000000f00 */
[----:B------:R-:W1:Y:S01]  /*0050*/  S2R R0, SR_TID.X ;  /* 0x0000000000007919 */ /* 0x000e620000002100 */
[----:B0-----:R-:W-:Y:S01]  /*0060*/  VIADD R1, R1, 0xfffffff0 ;  /* 0xfffffff001017836 */ /* 0x001fe20000000000 */
[----:B------:R-:W0:Y:S03]  /*0070*/  LDCU UR5, c[0x0][0x2fc] ;  /* 0x00005f80ff0577ac */ /* 0x000e260008000800 */
[----:B------:R4:W4:Y:S01]  /*0080*/  LDC.64 R6, c[0x4][R16] ;  /* 0x0100000010067b82 */ /* 0x0009220000000a00 */
[----:B------:R-:W-:-:S05]  /*0090*/  VIADD R26, R1, 0x8 ;  /* 0x00000008011a7836 */ /* 0x000fca0000000000 */
[----:B---3--:R-:W-:Y:S01]  /*00a0*/  IADD3 R26, P0, PT, R26, UR4, RZ ;  /* 0x000000041a1a7c10 */ /* 0x008fe2000ff1e0ff */
[----:B--2---:R-:W-:-:S04]  /*00b0*/  IMAD R2, R4, R5, RZ ;  /* 0x0000000504027224 */ /* 0x004fc800078e02ff */
[----:B0-----:R-:W-:Y:S01]  /*00c0*/  IMAD.X R27, RZ, RZ, UR5, P0 ;  /* 0x00000005ff1b7e24 */ /* 0x001fe200080e06ff */
[----:B------:R-:W-:Y:S01]  /*00d0*/  IADD3 R28, P0, PT, R26, 0x4, RZ ;  /* 0x000000041a1c7810 */ /* 0x000fe20007f1e0ff */
[----:B------:R-:W-:-:S04]  /*00e0*/  IMAD.WIDE R18, R2, 0x4, RZ ;  /* 0x0000000402127825 */ /* 0x000fc800078e02ff */
[----:B------:R-:W-:Y:S02]  /*00f0*/  IMAD.X R30, RZ, RZ, R27, P0 ;  /* 0x000000ffff1e7224 */ /* 0x000fe400000e061b */
[----:B------:R-:W-:Y:S02]  /*0100*/  IMAD.MOV.U32 R5, RZ, RZ, R19 ;  /* 0x000000ffff057224 */ /* 0x000fe400078e0013 */
[----:B-1----:R-:W-:Y:S02]  /*0110*/  IMAD R29, R29, R4, R0 ;  /* 0x000000041d1d7224 */ /* 0x002fe400078e0200 */
[----:B------:R-:W-:-:S07]  /*0120*/  IMAD.MOV.U32 R4, RZ, RZ, R18 ;  /* 0x000000ffff047224 */ /* 0x000fce00078e0012 */
[----:B------:R-:W-:-:S07]  /*0130*/  LEPC R20, `(.L_x_0) ;  /* 0x000000001014794e */ /* 0x000fce0000000000 */
[----:B----4-:R-:W-:Y:S05]  /*0140*/  CALL.ABS.NOINC R6 ;  /* 0x0000000006007343 */ /* 0x010fea0003c00000 */
.L_x_0:
[----:B------:R0:W1:Y:S01]  /*0150*/  LDC.64 R6, c[0x4][R16] ;  /* 0x0100000010067b82 */ /* 0x0000620000000a00 */
[----:B------:R-:W-:Y:S02]  /*0160*/  IMAD.MOV.U32 R17, RZ, RZ, R5 ;  /* 0x000000ffff117224 */ /* 0x000fe400078e0005 */
[----:B------:R-:W-:Y:S02]  /*0170*/  IMAD.MOV.U32 R5, RZ, RZ, R19 ;  /* 0x000000ffff057224 */ /* 0x000fe400078e0013 */
[----:B0-----:R-:W-:Y:S02]  /*0180*/  IMAD.MOV.U32 R16, RZ, RZ, R4 ;  /* 0x000000ffff107224 */ /* 0x001fe400078e0004 */
[----:B------:R-:W-:-:S07]  /*0190*/  IMAD.MOV.U32 R4, RZ, RZ, R18 ;  /* 0x000000ffff047224 */ /* 0x000fce00078e0012 */
[----:B------:R-:W-:-:S07]  /*01a0*/  LEPC R20, `(.L_x_1) ;  /* 0x000000001014794e */ /* 0x000fce0000000000 */
[----:B-1----:R-:W-:Y:S05]  /*01b0*/  CALL.ABS.NOINC R6 ;  /* 0x0000000006007343 */ /* 0x002fea0003c00000 */
.L_x_1:
[----:B------:R-:W-:Y:S01]  /*01c0*/  IMAD.MOV.U32 R6, RZ, RZ, 0x1 ;  /* 0x00000001ff067424 */ /* 0x000fe200078e00ff */
[----:B------:R-:W0:Y:S01]  /*01d0*/  LDC R13, c[0x0][0x38c] ;  /* 0x0000e300ff0d7b82 */ /* 0x000e220000000800 */
[----:B------:R-:W-:Y:S01]  /*01e0*/  IMAD.MOV.U32 R7, RZ, RZ, 0x1 ;  /* 0x00000001ff077424 */ /* 0x000fe200078e00ff */
[----:B------:R-:W-:Y:S01]  /*01f0*/  ISETP.GE.AND P0, PT, R2, 0x2, PT ;  /* 0x000000020200780c */ /* 0x000fe20003f06270 */
[----:B------:R-:W-:Y:S02]  /*0200*/  IMAD.MOV.U32 R22, RZ, RZ, R4 ;  /* 0x000000ffff167224 */ /* 0x000fe400078e0004 */
[----:B------:R-:W-:Y:S01]  /*0210*/  IMAD.MOV.U32 R23, RZ, RZ, R5 ;  /* 0x000000ffff177224 */ /* 0x000fe200078e0005 */
[----:B------:R1:W-:Y:S02]  /*0220*/  STL.64 [R1+0x8], R6 ;  /* 0x0000080601007387 */ /* 0x0003e40000100a00 */
[----:B------:R-:W0:Y:S08]  /*0230*/  LDC.64 R18, c[0x0][0x390] ;  /* 0x0000e400ff127b82 */ /* 0x000e300000000a00 */
[----:B------:R-:W2:Y:S01]  /*0240*/  LDC.64 R24, c[0x0][0x358] ;  /* 0x0000d600ff187b82 */ /* 0x000ea20000000a00 */
[----:B0-----:R-:W-:Y:S01]  /*0250*/  IMAD R18, R13, R18, R19 ;  /* 0x000000120d127224 */ /* 0x001fe200078e0213 */
[----:B-1----:R-:W-:Y:S06]  /*0260*/  @!P0 BRA `(.L_x_2) ;  /* 0x0000000800448947 */ /* 0x002fec0003800000 */
[----:B------:R-:W-:Y:S02]  /*0270*/  VIADD R0, R2, 0xfffffffe ;  /* 0xfffffffe02007836 */ /* 0x000fe40000000000 */
[----:B------:R-:W-:-:S03]  /*0280*/  IMAD.MOV.U32 R3, RZ, RZ, 0x1 ;  /* 0x00000001ff037424 */ /* 0x000fc600078e00ff */
[----:B------:R-:W-:Y:S01]  /*0290*/  ISETP.GE.U32.AND P0, PT, R0, 0x7, PT ;  /* 0x000000070000780c */ /* 0x000fe20003f06070 */
[----:B------:R-:W-:-:S05]  /*02a0*/  VIADD R0, R2, 0xffffffff ;  /* 0xffffffff02007836 */ /* 0x000fca0000000000 */
[----:B------:R-:W-:-:S07]  /*02b0*/  LOP3.LUT R14, R0, 0x7, RZ, 0xc0, !PT ;  /* 0x00000007000e7812 */ /* 0x000fce00078ec0ff */
[----:B------:R-:W-:Y:S05]  /*02c0*/  @!P0 BRA `(.L_x_3) ;  /* 0x00000004001c8947 */ /* 0x000fea0003800000 */
[----:B------:R-:W-:Y:S01]  /*02d0*/  LOP3.LUT R3, R0, 0xfffffff8, RZ, 0xc0, !PT ;  /* 0xfffffff800037812 */ /* 0x000fe200078ec0ff */
[----:B------:R-:W-:Y:S01]  /*02e0*/  BSSY.RECONVERGENT B0, `(.L_x_4) ;  /* 0x0000044000007945 */ /* 0x000fe20003800200 */
[----:B------:R-:W-:Y:S01]  /*02f0*/  IADD3 R11, P0, PT, R16, 0x10, RZ ;  /* 0x00000010100b7810 */ /* 0x000fe20007f1e0ff */
[----:B------:R-:W-:Y:S01]  /*0300*/  IMAD.MOV.U32 R8, RZ, RZ, RZ ;  /* 0x000000ffff087224 */ /* 0x000fe200078e00ff */
[----:B------:R-:W-:Y:S01]  /*0310*/  IADD3 R9, P1, PT, R22, 0x10, RZ ;  /* 0x0000001016097810 */ /* 0x000fe20007f3e0ff */
[----:B------:R-:W-:Y:S02]  /*0320*/  IMAD.MOV R3, RZ, RZ, -R3 ;  /* 0x000000ffff037224 */ /* 0x000fe400078e0a03 */
[----:B------:R-:W-:Y:S02]  /*0330*/  IMAD.X R12, RZ, RZ, R17, P0 ;  /* 0x000000ffff0c7224 */ /* 0x000fe400000e0611 */
[----:B------:R-:W-:-:S08]  /*0340*/  IMAD.X R10, RZ, RZ, R23, P1 ;  /* 0x000000ffff0a7224 */ /* 0x000fd000008e0617 */
.L_x_5:
[C---:B--2---:R-:W-:Y:S01]  /*0350*/  R2UR UR4, R24.reuse ;  /* 0x00000000180472ca */ /* 0x044fe200000e0000 */
[----:B0-----:R-:W-:Y:S01]  /*0360*/  IMAD.MOV.U32 R4, RZ, RZ, R11 ;  /* 0x000000ffff047224 */ /* 0x001fe200078e000b */
[C---:B------:R-:W-:Y:S01]  /*0370*/  R2UR UR5, R25.reuse ;  /* 0x00000000190572ca */ /* 0x040fe200000e0000 */
[----:B------:R-:W-:Y:S01]  /*0380*/  IMAD.MOV.U32 R5, RZ, RZ, R12 ;  /* 0x000000ffff057224 */ /* 0x000fe200078e000c */
[C---:B------:R-:W-:Y:S01]  /*0390*/  R2UR UR6, R24.reuse ;  /* 0x00000000180672ca */ /* 0x040fe200000e0000 */
[----:B------:R-:W-:Y:S01]  /*03a0*/  IMAD.MOV.U32 R15, RZ, RZ, -0x1 ;  /* 0xffffffffff0f7424 */ /* 0x000fe200078e00ff */
[C---:B------:R-:W-:Y:S01]  /*03b0*/  R2UR UR7, R25.reuse ;  /* 0x00000000190772ca */ /* 0x040fe200000e0000 */
[----:B------:R-:W-:Y:S01]  /*03c0*/  IMAD.MOV.U32 R6, RZ, RZ, R9 ;  /* 0x000000ffff067224 */ /* 0x000fe200078e0009 */
[C---:B------:R-:W-:Y:S01]  /*03d0*/  R2UR UR8, R24.reuse ;  /* 0x00000000180872ca */ /* 0x040fe200000e0000 */
[----:B------:R-:W-:Y:S01]  /*03e0*/  IMAD.MOV.U32 R7, RZ, RZ, R10 ;  /* 0x000000ffff077224 */ /* 0x000fe200078e000a */
[----:B------:R-:W-:Y:S01]  /*03f0*/  R2UR UR9, R25 ;  /* 0x00000000190972ca */ /* 0x000fe200000e0000 */
[----:B------:R-:W-:Y:S01]  /*0400*/  VIADD R3, R3, 0x8 ;  /* 0x0000000803037836 */ /* 0x000fe20000000000 */
[----:B------:R-:W-:Y:S01]  /*0410*/  R2UR UR10, R24 ;  /* 0x00000000180a72ca */ /* 0x000fe200000e0000 */
[----:B------:R-:W-:Y:S01]  /*0420*/  VIADD R8, R8, 0x8 ;  /* 0x0000000808087836 */ /* 0x000fe20000000000 */
[----:B------:R-:W-:Y:S01]  /*0430*/  R2UR UR11, R25 ;  /* 0x00000000190b72ca */ /* 0x000fe200000e0000 */
[----:B------:R0:W-:Y:S01]  /*0440*/  ST.E desc[UR4][R4.64+-0xc], R15 ;  /* 0xfffff40f04007985 */ /* 0x0001e2000c101904 */
[----:B------:R-:W-:-:S02]  /*0450*/  R2UR UR12, R24 ;  /* 0x00000000180c72ca */ /* 0x000fc400000e0000 */
[C---:B------:R-:W-:Y:S01]  /*0460*/  R2UR UR13, R25.reuse ;  /* 0x00000000190d72ca */ /* 0x040fe200000e0000 */
[----:B------:R0:W-:Y:S01]  /*0470*/  ST.E desc[UR6][R6.64+-0xc], R15 ;  /* 0xfffff40f06007985 */ /* 0x0001e2000c101906 */
[C---:B------:R-:W-:Y:S02]  /*0480*/  R2UR UR14, R24.reuse ;  /* 0x00000000180e72ca */ /* 0x040fe400000e0000 */
[C---:B------:R-:W-:Y:S01]  /*0490*/  R2UR UR15, R25.reuse ;  /* 0x00000000190f72ca */ /* 0x040fe200000e0000 */
[----:B------:R0:W-:Y:S01]  /*04a0*/  ST.E desc[UR8][R4.64+-0x8], R15 ;  /* 0xfffff80f04007985 */ /* 0x0001e2000c101908 */
[C---:B------:R-:W-:Y:S02]  /*04b0*/  R2UR UR16, R24.reuse ;  /* 0x00000000181072ca */ /* 0x040fe400000e0000 */
        /* <DEDUP_REMOVED lines=26> */
[----:B------:R-:W-:Y:S02]  /*0660*/  R2UR UR34, R24 ;  /* 0x00000000182272ca */ /* 0x000fe400000e0000 */
[----:B------:R-:W-:Y:S01]  /*0670*/  R2UR UR35, R25 ;  /* 0x00000000192372ca */ /* 0x000fe200000e0000 */
[----:B------:R0:W-:Y:S01]  /*0680*/  ST.E desc[UR28][R4.64+0xc], R15 ;  /* 0x00000c0f04007985 */ /* 0x0001e2000c10191c */
[----:B------:R-:W-:-:S02]  /*0690*/  ISETP.NE.AND P0, PT, R3, RZ, PT ;  /* 0x000000ff0300720c */ /* 0x000fc40003f05270 */
[----:B------:R-:W-:Y:S01]  /*06a0*/  IADD3 R11, P1, PT, R4, 0x20, RZ ;  /* 0x00000020040b7810 */ /* 0x000fe20007f3e0ff */
[----:B------:R0:W-:Y:S01]  /*06b0*/  ST.E desc[UR30][R6.64+0xc], R15 ;  /* 0x00000c0f06007985 */ /* 0x0001e2000c10191e */
[----:B------:R-:W-:-:S03]  /*06c0*/  IADD3 R9, P2, PT, R6, 0x20, RZ ;  /* 0x0000002006097810 */ /* 0x000fc60007f5e0ff */
[----:B------:R0:W-:Y:S01]  /*06d0*/  ST.E desc[UR32][R4.64+0x10], R15 ;  /* 0x0000100f04007985 */ /* 0x0001e2000c101920 */
[----:B------:R-:W-:Y:S02]  /*06e0*/  IMAD.X R12, RZ, RZ, R5, P1 ;  /* 0x000000ffff0c7224 */ /* 0x000fe400008e0605 */
[----:B------:R-:W-:Y:S01]  /*06f0*/  IMAD.X R10, RZ, RZ, R7, P2 ;  /* 0x000000ffff0a7224 */ /* 0x000fe200010e0607 */
[----:B------:R0:W-:Y:S02]  /*0700*/  ST.E desc[UR34][R6.64+0x10], R15 ;  /* 0x0000100f06007985 */ /* 0x0001e4000c101922 */
[----:B------:R-:W-:Y:S05]  /*0710*/  @P0 BRA `(.L_x_5) ;  /* 0xfffffffc000c0947 */ /* 0x000fea000383ffff */
[----:B------:R-:W-:Y:S05]  /*0720*/  BSYNC.RECONVERGENT B0 ;  /* 0x0000000000007941 */ /* 0x000fea0003800200 */
.L_x_4:
[----:B------:R-:W-:-:S07]  /*0730*/  VIADD R3, R8, 0x1 ;  /* 0x0000000108037836 */ /* 0x000fce0000000000 */
.L_x_3:
[----:B------:R-:W-:-:S13]  /*0740*/  ISETP.NE.AND P0, PT, R14, RZ, PT ;  /* 0x000000ff0e00720c */ /* 0x000fda0003f05270 */
[----:B------:R-:W-:Y:S05]  /*0750*/  @!P0 BRA `(.L_x_2) ;  /* 0x0000000400088947 */ /* 0x000fea0003800000 */
[----:B------:R-:W-:Y:S02]  /*0760*/  ISETP.GE.U32.AND P0, PT, R14, 0x4, PT ;  /* 0x000000040e00780c */ /* 0x000fe40003f06070 */
[----:B------:R-:W-:-:S04]  /*0770*/  LOP3.LUT R8, R0, 0x3, RZ, 0xc0, !PT ;  /* 0x0000000300087812 */ /* 0x000fc800078ec0ff */
[----:B------:R-:W-:-:S07]  /*0780*/  ISETP.NE.AND P1, PT, R8, RZ, PT ;  /* 0x000000ff0800720c */ /* 0x000fce0003f25270 */
[----:B------:R-:W-:Y:S06]  /*0790*/  @!P0 BRA `(.L_x_6) ;  /* 0x0000000000708947 */ /* 0x000fec0003800000 */
[C---:B--2---:R-:W-:Y:S01]  /*07a0*/  R2UR UR4, R24.reuse ;  /* 0x00000000180472ca */ /* 0x044fe200000e0000 */
[----:B------:R-:W-:Y:S01]  /*07b0*/  IMAD.MOV.U32 R9, RZ, RZ, -0x1 ;  /* 0xffffffffff097424 */ /* 0x000fe200078e00ff */
[----:B------:R-:W-:Y:S01]  /*07c0*/  R2UR UR5, R25 ;  /* 0x00000000190572ca */ /* 0x000fe200000e0000 */
[----:B0-----:R-:W-:Y:S01]  /*07d0*/  IMAD.WIDE.U32 R4, R3, 0x4, R16 ;  /* 0x0000000403047825 */ /* 0x001fe200078e0010 */
[C---:B------:R-:W-:Y:S02]  /*07e0*/  R2UR UR6, R24.reuse ;  /* 0x00000000180672ca */ /* 0x040fe400000e0000 */
[----:B------:R-:W-:Y:S01]  /*07f0*/  R2UR UR7, R25 ;  /* 0x00000000190772ca */ /* 0x000fe200000e0000 */
[----:B------:R-:W-:Y:S01]  /*0800*/  IMAD.WIDE.U32 R6, R3, 0x4, R22 ;  /* 0x0000000403067825 */ /* 0x000fe200078e0016 */
[C---:B------:R-:W-:Y:S02]  /*0810*/  R2UR UR8, R24.reuse ;  /* 0x00000000180872ca */ /* 0x040fe400000e0000 */
[----:B------:R-:W-:Y:S01]  /*0820*/  R2UR UR9, R25 ;  /* 0x00000000190972ca */ /* 0x000fe200000e0000 */
[----:B------:R-:W-:Y:S01]  /*0830*/  VIADD R3, R3, 0x4 ;  /* 0x0000000403037836 */ /* 0x000fe20000000000 */
        /* <DEDUP_REMOVED lines=12> */
[----:B------:R-:W-:Y:S02]  /*0900*/  R2UR UR18, R24 ;  /* 0x00000000181272ca */ /* 0x000fe400000e0000 */
[----:B------:R-:W-:Y:S01]  /*0910*/  R2UR UR19, R25 ;  /* 0x00000000191372ca */ /* 0x000fe200000e0000 */
[----:B------:R1:W-:Y:S04]  /*0920*/  ST.E desc[UR12][R4.64+0x8], R9 ;  /* 0x0000080904007985 */ /* 0x0003e8000c10190c */
[----:B------:R1:W-:Y:S04]  /*0930*/  ST.E desc[UR14][R6.64+0x8], R9 ;  /* 0x0000080906007985 */ /* 0x0003e8000c10190e */
[----:B------:R1:W-:Y:S04]  /*0940*/  ST.E desc[UR16][R4.64+0xc], R9 ;  /* 0x00000c0904007985 */ /* 0x0003e8000c101910 */
[----:B------:R1:W-:Y:S02]  /*0950*/  ST.E desc[UR18][R6.64+0xc], R9 ;  /* 0x00000c0906007985 */ /* 0x0003e4000c101912 */
.L_x_6:
[----:B------:R-:W-:Y:S05]  /*0960*/  @!P1 BRA `(.L_x_2) ;  /* 0x0000000000849947 */ /* 0x000fea0003800000 */
[----:B------:R-:W-:Y:S02]  /*0970*/  LOP3.LUT R0, R0, 0x1, RZ, 0xc0, !PT ;  /* 0x0000000100007812 */ /* 0x000fe400078ec0ff */
[----:B------:R-:W-:Y:S02]  /*0980*/  ISETP.NE.AND P0, PT, R8, 0x1, PT ;  /* 0x000000010800780c */ /* 0x000fe40003f05270 */
[----:B------:R-:W-:-:S13]  /*0990*/  ISETP.NE.U32.AND P1, PT, R0, 0x1, PT ;  /* 0x000000010000780c */ /* 0x000fda0003f25070 */
[C---:B--2---:R-:W-:Y:S01]  /*09a0*/  @!P1 R2UR UR12, R24.reuse ;  /* 0x00000000180c92ca */ /* 0x044fe200000e0000 */
[----:B0-----:R-:W-:Y:S01]  /*09b0*/  @!P1 IMAD.MOV.U32 R15, RZ, RZ, -0x1 ;  /* 0xffffffffff0f9424 */ /* 0x001fe200078e00ff */
[C---:B------:R-:W-:Y:S01]  /*09c0*/  @!P1 R2UR UR13, R25.reuse ;  /* 0x00000000190d92ca */ /* 0x040fe200000e0000 */
[----:B------:R-:W-:Y:S01]  /*09d0*/  @!P1 IMAD.MOV.U32 R8, RZ, RZ, R22 ;  /* 0x000000ffff089224 */ /* 0x000fe200078e0016 */
[----:B------:R-:W-:Y:S01]  /*09e0*/  @!P1 R2UR UR14, R24 ;  /* 0x00000000180e92ca */ /* 0x000fe200000e0000 */
[----:B-1----:R-:W-:Y:S01]  /*09f0*/  @!P1 IMAD.MOV.U32 R9, RZ, RZ, R23 ;  /* 0x000000ffff099224 */ /* 0x002fe200078e0017 */
[----:B------:R-:W-:Y:S01]  /*0a00*/  @!P1 R2UR UR15, R25 ;  /* 0x00000000190f92ca */ /* 0x000fe200000e0000 */
[----:B------:R-:W-:-:S14]  /*0a10*/  @!P0 BRA `(.L_x_7) ;  /* 0x0000000000488947 */ /* 0x000fdc0003800000 */
[C---:B------:R-:W-:Y:S01]  /*0a20*/  R2UR UR4, R24.reuse ;  /* 0x00000000180472ca */ /* 0x040fe200000e0000 */
[----:B------:R-:W-:Y:S01]  /*0a30*/  IMAD.MOV.U32 R6, RZ, RZ, R22 ;  /* 0x000000ffff067224 */ /* 0x000fe200078e0016 */
[C---:B------:R-:W-:Y:S01]  /*0a40*/  R2UR UR5, R25.reuse ;  /* 0x00000000190572ca */ /* 0x040fe200000e0000 */
[----:B------:R-:W-:Y:S01]  /*0a50*/  IMAD.MOV.U32 R7, RZ, RZ, R23 ;  /* 0x000000ffff077224 */ /* 0x000fe200078e0017 */
[C---:B------:R-:W-:Y:S01]  /*0a60*/  R2UR UR6, R24.reuse ;  /* 0x00000000180672ca */ /* 0x040fe200000e0000 */
[----:B------:R-:W-:Y:S01]  /*0a70*/  IMAD.MOV.U32 R11, RZ, RZ, -0x1 ;  /* 0xffffffffff0b7424 */ /* 0x000fe200078e00ff */
[----:B------:R-:W-:Y:S01]  /*0a80*/  R2UR UR7, R25 ;  /* 0x00000000190772ca */ /* 0x000fe200000e0000 */
[----:B------:R-:W-:Y:S01]  /*0a90*/  IMAD.WIDE.U32 R4, R3, 0x4, R16 ;  /* 0x0000000403047825 */ /* 0x000fe200078e0010 */
[C---:B------:R-:W-:Y:S02]  /*0aa0*/  R2UR UR8, R24.reuse ;  /* 0x00000000180872ca */ /* 0x040fe400000e0000 */
[----:B------:R-:W-:Y:S01]  /*0ab0*/  R2UR UR9, R25 ;  /* 0x00000000190972ca */ /* 0x000fe200000e0000 */
[----:B------:R-:W-:Y:S01]  /*0ac0*/  IMAD.WIDE.U32 R6, R3, 0x4, R6 ;  /* 0x0000000403067825 */ /* 0x000fe200078e0006 */
[----:B------:R-:W-:-:S02]  /*0ad0*/  R2UR UR10, R24 ;  /* 0x00000000180a72ca */ /* 0x000fc400000e0000 */
[----:B------:R-:W-:Y:S01]  /*0ae0*/  R2UR UR11, R25 ;  /* 0x00000000190b72ca */ /* 0x000fe200000e0000 */
[----:B------:R0:W-:Y:S01]  /*0af0*/  ST.E desc[UR4][R4.64], R11 ;  /* 0x0000000b04007985 */ /* 0x0001e2000c101904 */
[----:B------:R-:W-:-:S03]  /*0b00*/  VIADD R3, R3, 0x2 ;  /* 0x0000000203037836 */ /* 0x000fc60000000000 */
[----:B------:R0:W-:Y:S04]  /*0b10*/  ST.E desc[UR6][R6.64], R11 ;  /* 0x0000000b06007985 */ /* 0x0001e8000c101906 */
[----:B------:R0:W-:Y:S04]  /*0b20*/  ST.E desc[UR8][R4.64+0x4], R11 ;  /* 0x0000040b04007985 */ /* 0x0001e8000c101908 */
[----:B------:R0:W-:Y:S02]  /*0b30*/  ST.E desc[UR10][R6.64+0x4], R11 ;  /* 0x0000040b06007985 */ /* 0x0001e4000c10190a */
.L_x_7:
[----:B0-----:R-:W-:-:S04]  /*0b40*/  @!P1 IMAD.WIDE.U32 R4, R3, 0x4, R16 ;  /* 0x0000000403049825 */ /* 0x001fc800078e0010 */
[----:B------:R-:W-:Y:S01]  /*0b50*/  @!P1 IMAD.WIDE.U32 R6, R3, 0x4, R8 ;  /* 0x0000000403069825 */ /* 0x000fe200078e0008 */
[----:B------:R3:W-:Y:S04]  /*0b60*/  @!P1 ST.E desc[UR12][R4.64], R15 ;  /* 0x0000000f04009985 */ /* 0x0007e8000c10190c */
[----:B------:R3:W-:Y:S02]  /*0b70*/  @!P1 ST.E desc[UR14][R6.64], R15 ;  /* 0x0000000f06009985 */ /* 0x0007e4000c10190e */
.L_x_2:
[----:B------:R-:W0:Y:S01]  /*0b80*/  LDCU.64 UR4, c[0x0][0x380] ;  /* 0x00007000ff0477ac */ /* 0x000e220008000a00 */
[C---:B--2---:R-:W-:Y:S01]  /*0b90*/  R2UR UR6, R24.reuse ;  /* 0x00000000180672ca */ /* 0x044fe200000e0000 */
[----:B------:R-:W-:Y:S01]  /*0ba0*/  IMAD.MOV.U32 R8, RZ, RZ, R22 ;  /* 0x000000ffff087224 */ /* 0x000fe200078e0016 */
[C---:B------:R-:W-:Y:S01]  /*0bb0*/  R2UR UR7, R25.reuse ;  /* 0x00000000190772ca */ /* 0x040fe200000e0000 */
[----:B-1----:R-:W-:Y:S01]  /*0bc0*/  IMAD.MOV.U32 R9, RZ, RZ, R23 ;  /* 0x000000ffff097224 */ /* 0x002fe200078e0017 */
[C---:B------:R-:W-:Y:S02]  /*0bd0*/  R2UR UR8, R24.reuse ;  /* 0x00000000180872ca */ /* 0x040fe400000e0000 */
[C---:B------:R-:W-:Y:S02]  /*0be0*/  R2UR UR9, R25.reuse ;  /* 0x00000000190972ca */ /* 0x040fe400000e0000 */
[----:B------:R-:W-:Y:S02]  /*0bf0*/  R2UR UR10, R24 ;  /* 0x00000000180a72ca */ /* 0x000fe400000e0000 */
[----:B------:R-:W-:-:S02]  /*0c00*/  R2UR UR11, R25 ;  /* 0x00000000190b72ca */ /* 0x000fc400000e0000 */
[----:B------:R-:W-:Y:S02]  /*0c10*/  R2UR UR12, R24 ;  /* 0x00000000180c72ca */ /* 0x000fe400000e0000 */
[----:B------:R-:W-:Y:S01]  /*0c20*/  R2UR UR13, R25 ;  /* 0x00000000190d72ca */ /* 0x000fe200000e0000 */
[----:B------:R1:W-:Y:S01]  /*0c30*/  ST.E desc[UR6][R16.64], R29 ;  /* 0x0000001d10007985 */ /* 0x0003e2000c101906 */
[C---:B0--3--:R-:W-:Y:S02]  /*0c40*/  IADD3 R6, P1, PT, R29.reuse, UR4, RZ ;  /* 0x000000041d067c10 */ /* 0x049fe4000ff3e0ff */
[C---:B------:R-:W-:Y:S01]  /*0c50*/  IADD3 R4, P0, PT, R18.reuse, UR4, RZ ;  /* 0x0000000412047c10 */ /* 0x040fe2000ff1e0ff */
[----:B------:R1:W-:Y:S01]  /*0c60*/  ST.E desc[UR8][R8.64], R29 ;  /* 0x0000001d08007985 */ /* 0x0003e2000c101908 */
[----:B------:R-:W-:Y:S02]  /*0c70*/  LEA.HI.X.SX32 R7, R29, UR5, 0x1, P1 ;  /* 0x000000051d077c11 */ /* 0x000fe400088f0eff */
[----:B------:R-:W-:-:S05]  /*0c80*/  LEA.HI.X.SX32 R5, R18, UR5, 0x1, P0 ;  /* 0x0000000512057c11 */ /* 0x000fca00080f0eff */
[----:B------:R-:W2:Y:S04]  /*0c90*/  LDG.E.U8 R7, desc[UR12][R6.64] ;  /* 0x0000000c06077981 */ /* 0x000ea8000c1e1100 */
[----:B------:R-:W2:Y:S01]  /*0ca0*/  LDG.E.U8 R4, desc[UR10][R4.64] ;  /* 0x0000000a04047981 */ /* 0x000ea2000c1e1100 */
[----:B------:R-:W-:Y:S01]  /*0cb0*/  BSSY.RECONVERGENT B6, `(.L_x_8) ;  /* 0x0000015000067945 */ /* 0x000fe20003800200 */
[----:B--2---:R-:W-:-:S13]  /*0cc0*/  ISETP.NE.AND P0, PT, R4, R7, PT ;  /* 0x000000070400720c */ /* 0x004fda0003f05270 */
[----:B-1----:R-:W-:Y:S05]  /*0cd0*/  @P0 BRA `(.L_x_9) ;  /* 0x0000000000480947 */ /* 0x002fea0003800000 */
[----:B------:R-:W0:Y:S01]  /*0ce0*/  LDC R12, c[0x0][0x388] ;  /* 0x0000e200ff0c7b82 */ /* 0x000e220000000800 */
[----:B------:R-:W1:Y:S01]  /*0cf0*/  LDCU.64 UR4, c[0x0][0x380] ;  /* 0x00007000ff0477ac */ /* 0x000e620008000a00 */
[----:B------:R-:W-:Y:S01]  /*0d00*/  IMAD.MOV.U32 R6, RZ, RZ, R29 ;  /* 0x000000ffff067224 */ /* 0x000fe200078e001d */
[----:B------:R-:W-:Y:S01]  /*0d10*/  MOV R20, 0xe00 ;  /* 0x00000e0000147802 */ /* 0x000fe20000000f00 */
[----:B------:R-:W-:Y:S02]  /*0d20*/  IMAD.MOV.U32 R10, RZ, RZ, R26 ;  /* 0x000000ffff0a7224 */ /* 0x000fe400078e001a */
[----:B------:R-:W-:Y:S02]  /*0d30*/  IMAD.MOV.U32 R11, RZ, RZ, R27 ;  /* 0x000000ffff0b7224 */ /* 0x000fe400078e001b */
[----:B------:R-:W-:Y:S02]  /*0d40*/  IMAD.MOV.U32 R14, RZ, RZ, R28 ;  /* 0x000000ffff0e7224 */ /* 0x000fe400078e001c */
[----:B------:R-:W-:-:S02]  /*0d50*/  IMAD.MOV.U32 R15, RZ, RZ, R30 ;  /* 0x000000ffff0f7224 */ /* 0x000fc400078e001e */
[----:B------:R-:W-:Y:S02]  /*0d60*/  IMAD.MOV.U32 R7, RZ, RZ, R18 ;  /* 0x000000ffff077224 */ /* 0x000fe400078e0012 */
[----:B------:R-:W-:Y:S02]  /*0d70*/  IMAD.MOV.U32 R8, RZ, RZ, R22 ;  /* 0x000000ffff087224 */ /* 0x000fe400078e0016 */
[----:B------:R-:W-:Y:S02]  /*0d80*/  IMAD.MOV.U32 R9, RZ, RZ, R23 ;  /* 0x000000ffff097224 */ /* 0x000fe400078e0017 */
[----:B------:R-:W-:Y:S02]  /*0d90*/  IMAD.MOV.U32 R21, RZ, RZ, 0x0 ;  /* 0x00000000ff157424 */ /* 0x000fe400078e00ff */
[----:B-1----:R-:W-:Y:S02]  /*0da0*/  IMAD.U32 R4, RZ, RZ, UR4 ;  /* 0x00000004ff047e24 */ /* 0x002fe4000f8e00ff */
[----:B------:R-:W-:Y:S01]  /*0db0*/  IMAD.U32 R5, RZ, RZ, UR5 ;  /* 0x00000005ff057e24 */ /* 0x000fe2000f8e00ff */
[----:B0-----:R0:W-:Y:S02]  /*0dc0*/  STL.64 [R1], R12 ;  /* 0x0000000c01007387 */ /* 0x0011e40000100a00 */
[----:B0-----:R-:W-:-:S02]  /*0dd0*/  IMAD.MOV.U32 R12, RZ, RZ, R16 ;  /* 0x000000ffff0c7224 */ /* 0x001fc400078e0010 */
[----:B------:R-:W-:-:S07]  /*0de0*/  IMAD.MOV.U32 R13, RZ, RZ, R17 ;  /* 0x000000ffff0d7224 */ /* 0x000fce00078e0011 */
[----:B------:R-:W-:Y:S05]  /*0df0*/  CALL.REL.NOINC `($_Z17encontrar_caminosPciiii$_Z13buscar_caminoPciiPiS0_S0_S0_ii) ;  /* 0x0000002000a87944 */ /* 0x000fea0003c00000 */
.L_x_9:
[----:B------:R-:W-:Y:S05]  /*0e00*/  BSYNC.RECONVERGENT B6 ;  /* 0x0000000000067941 */ /* 0x000fea0003800200 */
.L_x_8:
[----:B------:R-:W-:-:S13]  /*0e10*/  ISETP.GE.AND P0, PT, R2, 0x1, PT ;  /* 0x000000010200780c */ /* 0x000fda0003f06270 */
[----:B------:R-:W-:Y:S05]  /*0e20*/  @!P0 BRA `(.L_x_10) ;  /* 0x0000002000808947 */ /* 0x000fea0003800000 */
[C---:B------:R-:W-:Y:S01]  /*0e30*/  ISETP.GE.U32.AND P1, PT, R2.reuse, 0x10, PT ;  /* 0x000000100200780c */ /* 0x040fe20003f26070 */
[----:B------:R-:W-:Y:S01]  /*0e40*/  IMAD.MOV.U32 R3, RZ, RZ, RZ ;  /* 0x000000ffff037224 */ /* 0x000fe200078e00ff */
[----:B------:R-:W-:Y:S02]  /*0e50*/  PLOP3.LUT P0, PT, PT, PT, PT, 0x80, 0x8 ;  /* 0x000000000008781c */ /* 0x000fe40003f0f070 */
[----:B------:R-:W-:-:S09]  /*0e60*/  LOP3.LUT R10, R2, 0xf, RZ, 0xc0, !PT ;  /* 0x0000000f020a7812 */ /* 0x000fd200078ec0ff */
[----:B------:R-:W-:Y:S05]  /*0e70*/  @!P1 BRA `(.L_x_11) ;  /* 0x0000000400b89947 */ /* 0x000fea0003800000 */
[----:B------:R-:W-:Y:S01]  /*0e80*/  IADD3 R4, P1, PT, R16, 0x20, RZ ;  /* 0x0000002010047810 */ /* 0x000fe20007f3e0ff */
[----:B------:R-:W-:Y:S01]  /*0e90*/  BSSY.RECONVERGENT B0, `(.L_x_11) ;  /* 0x000006c000007945 */ /* 0x000fe20003800200 */
[----:B------:R-:W-:Y:S02]  /*0ea0*/  LOP3.LUT R3, R2, 0x7ffffff0, RZ, 0xc0, !PT ;  /* 0x7ffffff002037812 */ /* 0x000fe400078ec0ff */
[----:B------:R-:W-:Y:S01]  /*0eb0*/  PLOP3.LUT P0, PT, PT, PT, PT, 0x80, 0x8 ;  /* 0x000000000008781c */ /* 0x000fe20003f0f070 */
[----:B------:R-:W-:Y:S02]  /*0ec0*/  IMAD.X R5, RZ, RZ, R17, P1 ;  /* 0x000000ffff057224 */ /* 0x000fe400008e0611 */
[----:B------:R-:W-:-:S10]  /*0ed0*/  IMAD.MOV R0, RZ, RZ, -R3 ;  /* 0x000000ffff007224 */ /* 0x000fd400078e0a03 */
.L_x_14:
[----:B------:R-:W-:Y:S01]  /*0ee0*/  PLOP3.LUT P1, PT, P0, PT, PT, 0x8, 0x80 ;  /* 0x000000000080781c */ /* 0x000fe2000072e170 */
[----:B------:R-:W-:Y:S01]  /*0ef0*/  VIADD R0, R0, 0x10 ;  /* 0x0000001000007836 */ /* 0x000fe20000000000 */
[----:B------:R-:W-:Y:S01]  /*0f00*/  BSSY.RECONVERGENT B1, `(.L_x_12) ;  /* 0x0000061000017945 */ /* 0x000fe20003800200 */
[----:B------:R-:W-:-:S03]  /*0f10*/  PLOP3.LUT P0, PT, PT, PT, PT, 0x8, 0x80 ;  /* 0x000000000080781c */ /* 0x000fc60003f0e170 */
[----:B------:R-:W-:-:S07]  /*0f20*/  ISETP.NE.AND P2, PT, R0, RZ, PT ;  /* 0x000000ff0000720c */ /* 0x000fce0003f45270 */
[----:B------:R-:W-:Y:S06]  /*0f30*/  @P1 BRA `(.L_x_13) ;  /* 0x0000000400741947 */ /* 0x000fec0003800000 */
[----:B------:R-:W-:Y:S02]  /*0f40*/  R2UR UR4, R24 ;  /* 0x00000000180472ca */ /* 0x000fe400000e0000 */
[----:B------:R-:W-:-:S13]  /*0f50*/  R2UR UR5, R25 ;  /* 0x00000000190572ca */ /* 0x000fda00000e0000 */
[----:B------:R-:W2:Y:S02]  /*0f60*/  LD.E R7, desc[UR4][R4.64+-0x20] ;  /* 0xffffe00404077980 */ /* 0x000ea4000c101900 */
[----:B--2---:R-:W-:-:S13]  /*0f70*/  ISETP.NE.AND P1, PT, R7, R18, PT ;  /* 0x000000120700720c */ /* 0x004fda0003f25270 */
[----:B------:R-:W-:Y:S05]  /*0f80*/  @!P1 BRA `(.L_x_13) ;  /* 0x0000000400609947 */ /* 0x000fea0003800000 */
[----:B------:R-:W-:Y:S02]  /*0f90*/  R2UR UR4, R24 ;  /* 0x00000000180472ca */ /* 0x000fe400000e0000 */
[----:B------:R-:W-:-:S13]  /*0fa0*/  R2UR UR5, R25 ;  /* 0x00000000190572ca */ /* 0x000fda00000e0000 */
[----:B------:R-:W2:Y:S01]  /*0fb0*/  LD.E R7, desc[UR4][R4.64+-0x1c] ;  /* 0xffffe40404077980 */ /* 0x000ea2000c101900 */
[----:B------:R-:W-:Y:S02]  /*0fc0*/  PLOP3.LUT P0, PT, PT, PT, PT, 0x8, 0x80 ;  /* 0x000000000080781c */ /* 0x000fe40003f0e170 */
        /* <DEDUP_REMOVED lines=82> */
[----:B------:R-:W2:Y:S02]  /*14f0*/  LD.E R7, desc[UR4][R4.64+0x1c] ;  /* 0x00001c0404077980 */ /* 0x000ea4000c101900 */
[----:B--2---:R-:W-:-:S13]  /*1500*/  ISETP.NE.AND P0, PT, R7, R18, PT ;  /* 0x000000120700720c */ /* 0x004fda0003f05270 */
.L_x_13:
[----:B------:R-:W-:Y:S05]  /*1510*/  BSYNC.RECONVERGENT B1 ;  /* 0x0000000000017941 */ /* 0x000fea0003800200 */
.L_x_12:
[----:B------:R-:W-:-:S05]  /*1520*/  IADD3 R4, P1, PT, R4, 0x40, RZ ;  /* 0x0000004004047810 */ /* 0x000fca0007f3e0ff */
[----:B------:R-:W-:Y:S01]  /*1530*/  IMAD.X R5, RZ, RZ, R5, P1 ;  /* 0x000000ffff057224 */ /* 0x000fe200008e0605 */
[----:B------:R-:W-:Y:S07]  /*1540*/  @P2 BRA `(.L_x_14) ;  /* 0xfffffff800642947 */ /* 0x000fee000383ffff */
[----:B------:R-:W-:Y:S05]  /*1550*/  BSYNC.RECONVERGENT B0 ;  /* 0x0000000000007941 */ /* 0x000fea0003800200 */
.L_x_11:
[----:B------:R-:W-:-:S13]  /*1560*/  ISETP.NE.AND P1, PT, R10, RZ, PT ;  /* 0x000000ff0a00720c */ /* 0x000fda0003f25270 */
[----:B------:R-:W-:Y:S05]  /*1570*/  @!P1 BRA `(.L_x_15) ;  /* 0x00000004009c9947 */ /* 0x000fea0003800000 */
[----:B------:R-:W-:Y:S02]  /*1580*/  ISETP.GE.U32.AND P1, PT, R10, 0x8, PT ;  /* 0x000000080a00780c */ /* 0x000fe40003f26070 */
[----:B------:R-:W-:-:S11]  /*1590*/  LOP3.LUT R0, R2, 0x7, RZ, 0xc0, !PT ;  /* 0x0000000702007812 */ /* 0x000fd600078ec0ff */
[----:B------:R-:W-:Y:S05]  /*15a0*/  @!P1 BRA `(.L_x_16) ;  /* 0x0000000000d09947 */ /* 0x000fea0003800000 */
[----:B------:R-:W-:Y:S01]  /*15b0*/  PLOP3.LUT P1, PT, P0, PT, PT, 0x8, 0x80 ;  /* 0x000000000080781c */ /* 0x000fe2000072e170 */
[----:B------:R-:W-:Y:S01]  /*15c0*/  BSSY.RECONVERGENT B0, `(.L_x_17) ;  /* 0x0000031000007945 */ /* 0x000fe20003800200 */
[----:B------:R-:W-:-:S11]  /*15d0*/  PLOP3.LUT P0, PT, PT, PT, PT, 0x8, 0x80 ;  /* 0x000000000080781c */ /* 0x000fd60003f0e170 */
[----:B------:R-:W-:Y:S05]  /*15e0*/  @P1 BRA `(.L_x_18) ;  /* 0x0000000000b81947 */ /* 0x000fea0003800000 */
[----:B------:R-:W-:Y:S01]  /*15f0*/  R2UR UR4, R24 ;  /* 0x00000000180472ca */ /* 0x000fe200000e0000 */
[----:B------:R-:W-:Y:S01]  /*1600*/  IMAD.WIDE.U32 R4, R3, 0x4, R16 ;  /* 0x0000000403047825 */ /* 0x000fe200078e0010 */
        /* <DEDUP_REMOVED lines=44> */
.L_x_18:
[----:B------:R-:W-:Y:S05]  /*18d0*/  BSYNC.RECONVERGENT B0 ;  /* 0x0000000000007941 */ /* 0x000fea0003800200 */
.L_x_17:
[----:B------:R-:W-:-:S07]  /*18e0*/  VIADD R3, R3, 0x8 ;  /* 0x0000000803037836 */ /* 0x000fce0000000000 */
.L_x_16:
[----:B------:R-:W-:Y:S01]  /*18f0*/  ISETP.NE.AND P1, PT, R0, RZ, PT ;  /* 0x000000ff0000720c */ /* 0x000fe20003f25270 */
[----:B------:R-:W-:-:S12]  /*1900*/  BSSY.RECONVERGENT B0, `(.L_x_15) ;  /* 0x000002e000007945 */ /* 0x000fd80003800200 */
        /* <DEDUP_REMOVED lines=30> */
.L_x_22:
[----:B------:R-:W-:Y:S05]  /*1af0*/  BSYNC.RECONVERGENT B1 ;  /* 0x0000000000017941 */ /* 0x000fea0003800200 */
.L_x_21:
[----:B------:R-:W-:-:S07]  /*1b00*/  VIADD R3, R3, 0x4 ;  /* 0x0000000403037836 */ /* 0x000fce0000000000 */
.L_x_20:
[----:B------:R-:W-:-:S13]  /*1b10*/  ISETP.NE.AND P1, PT, R0, RZ, PT ;  /* 0x000000ff0000720c */ /* 0x000fda0003f25270 */
[----:B------:R-:W-:Y:S05]  /*1b20*/  @!P1 BRA `(.L_x_19) ;  /* 0x00000000002c9947 */ /* 0x000fea0003800000 */
[----:B------:R-:W-:-:S04]  /*1b30*/  IMAD.WIDE.U32 R4, R3, 0x4, R16 ;  /* 0x0000000403047825 */ /* 0x000fc800078e0010 */
[----:B------:R-:W-:-:S07]  /*1b40*/  IMAD.MOV R0, RZ, RZ, -R0 ;  /* 0x000000ffff007224 */ /* 0x000fce00078e0a00 */
.L_x_23:
[----:B------:R-:W-:Y:S02]  /*1b50*/  @P0 R2UR UR4, R24 ;  /* 0x00000000180402ca */ /* 0x000fe400000e0000 */
[----:B------:R-:W-:-:S13]  /*1b60*/  @P0 R2UR UR5, R25 ;  /* 0x00000000190502ca */ /* 0x000fda00000e0000 */
[----:B------:R0:W2:Y:S01]  /*1b70*/  @P0 LD.E R3, desc[UR4][R4.64] ;  /* 0x0000000404030980 */ /* 0x0000a2000c101900 */
[----:B------:R-:W-:-:S05]  /*1b80*/  VIADD R0, R0, 0x1 ;  /* 0x0000000100007836 */ /* 0x000fca0000000000 */
[----:B------:R-:W-:Y:S02]  /*1b90*/  ISETP.NE.AND P2, PT, R0, RZ, PT ;  /* 0x000000ff0000720c */ /* 0x000fe40003f45270 */
[----:B0-----:R-:W-:-:S05]  /*1ba0*/  IADD3 R4, P1, PT, R4, 0x4, RZ ;  /* 0x0000000404047810 */ /* 0x001fca0007f3e0ff */
[----:B------:R-:W-:Y:S01]  /*1bb0*/  IMAD.X R5, RZ, RZ, R5, P1 ;  /* 0x000000ffff057224 */ /* 0x000fe200008e0605 */
[----:B--2---:R-:W-:-:S05]  /*1bc0*/  ISETP.NE.AND P0, PT, R3, R18, P0 ;  /* 0x000000120300720c */ /* 0x004fca0000705270 */
[----:B------:R-:W-:Y:S08]  /*1bd0*/  @P2 BRA `(.L_x_23) ;  /* 0xfffffffc00dc2947 */ /* 0x000ff0000383ffff */
.L_x_19:
[----:B------:R-:W-:Y:S05]  /*1be0*/  BSYNC.RECONVERGENT B0 ;  /* 0x0000000000007941 */ /* 0x000fea0003800200 */
.L_x_15:
[----:B------:R-:W-:Y:S04]  /*1bf0*/  BSSY.RECONVERGENT B0, `(.L_x_10) ;  /* 0x0000143000007945 */ /* 0x000fe80003800200 */
[----:B------:R-:W-:Y:S05]  /*1c00*/  @P0 BRA `(.L_x_24) ;  /* 0x0000001400040947 */ /* 0x000fea0003800000 */
[----:B------:R-:W-:Y:S01]  /*1c10*/  ISETP.GE.U32.AND P1, PT, R2, 0x10, PT ;  /* 0x000000100200780c */ /* 0x000fe20003f26070 */
[----:B------:R-:W-:Y:S01]  /*1c20*/  IMAD.MOV.U32 R3, RZ, RZ, RZ ;  /* 0x000000ffff037224 */ /* 0x000fe200078e00ff */
[----:B------:R-:W-:-:S11]  /*1c30*/  ISETP.NE.AND P0, PT, R10, RZ, PT ;  /* 0x000000ff0a00720c */ /* 0x000fd60003f05270 */
[----:B------:R-:W-:Y:S05]  /*1c40*/  @!P1 BRA `(.L_x_25) ;  /* 0x0000000800709947 */ /* 0x000fea0003800000 */
[----:B------:R-:W-:Y:S01]  /*1c50*/  IADD3 R4, P1, PT, R16, 0x20, RZ ;  /* 0x0000002010047810 */ /* 0x000fe20007f3e0ff */
[----:B------:R-:W-:Y:S01]  /*1c60*/  BSSY.RECONVERGENT B1, `(.L_x_25) ;  /* 0x000009a000017945 */ /* 0x000fe20003800200 */
[----:B------:R-:W-:-:S03]  /*1c70*/  LOP3.LUT R3, R2, 0x7ffffff0, RZ, 0xc0, !PT ;  /* 0x7ffffff002037812 */ /* 0x000fc600078ec0ff */
[----:B------:R-:W-:Y:S02]  /*1c80*/  IMAD.X R5, RZ, RZ, R17, P1 ;  /* 0x000000ffff057224 */ /* 0x000fe400008e0611 */
[----:B------:R-:W-:-:S07]  /*1c90*/  IMAD.MOV R0, RZ, RZ, -R3 ;  /* 0x000000ffff007224 */ /* 0x000fce00078e0a03 */
.L_x_26:
[----:B------:R-:W-:Y:S02]  /*1ca0*/  R2UR UR4, R24 ;  /* 0x00000000180472ca */ /* 0x000fe400000e0000 */
[----:B------:R-:W-:-:S13]  /*1cb0*/  R2UR UR5, R25 ;  /* 0x00000000190572ca */ /* 0x000fda00000e0000 */
[----:B0-----:R-:W2:Y:S01]  /*1cc0*/  LD.E R7, desc[UR4][R4.64+-0x20] ;  /* 0xffffe00404077980 */ /* 0x001ea2000c101900 */
[----:B------:R-:W-:Y:S02]  /*1cd0*/  R2UR UR6, R24 ;  /* 0x00000000180672ca */ /* 0x000fe400000e0000 */
[----:B------:R-:W-:Y:S02]  /*1ce0*/  R2UR UR7, R25 ;  /* 0x00000000190772ca */ /* 0x000fe400000e0000 */
[----:B--2---:R-:W-:-:S13]  /*1cf0*/  ISETP.NE.AND P1, PT, R7, -0x1, PT ;  /* 0xffffffff0700780c */ /* 0x004fda0003f25270 */
[----:B------:R-:W0:Y:S01]  /*1d00*/  @P1 LDC.64 R8, c[0x0][0x380] ;  /* 0x0000e000ff081b82 */ /* 0x000e220000000a00 */
[----:B------:R-:W-:Y:S02]  /*1d10*/  @P1 R2UR UR4, R24 ;  /* 0x00000000180412ca */ /* 0x000fe400000e0000 */
[----:B------:R-:W-:Y:S02]  /*1d20*/  @P1 R2UR UR5, R25 ;  /* 0x00000000190512ca */ /* 0x000fe400000e0000 */
[----:B0-----:R-:W-:Y:S01]  /*1d30*/  @P1 IADD3 R6, P2, PT, R7, R8, RZ ;  /* 0x0000000807061210 */ /* 0x001fe20007f5e0ff */
[----:B------:R-:W-:-:S03]  /*1d40*/  IMAD.MOV.U32 R8, RZ, RZ, 0x58 ;  /* 0x00000058ff087424 */ /* 0x000fc600078e00ff */
[----:B------:R-:W-:Y:S02]  /*1d50*/  @P1 LEA.HI.X.SX32 R7, R7, R9, 0x1, P2 ;  /* 0x0000000907071211 */ /* 0x000fe400010f0eff */
[----:B------:R-:W-:-:S05]  /*1d60*/  @P1 PRMT R9, R8, 0x7610, R9 ;  /* 0x0000761008091816 */ /* 0x000fca0000000009 */
[----:B------:R0:W-:Y:S04]  /*1d70*/  @P1 STG.E.U8 desc[UR4][R6.64], R9 ;  /* 0x0000000906001986 */ /* 0x0001e8000c101104 */
[----:B------:R-:W2:Y:S02]  /*1d80*/  LD.E R11, desc[UR6][R4.64+-0x1c] ;  /* 0xffffe406040b7980 */ /* 0x000ea4000c101900 */
[----:B--2---:R-:W-:-:S13]  /*1d90*/  ISETP.NE.AND P1, PT, R11, -0x1, PT ;  /* 0xffffffff0b00780c */ /* 0x004fda0003f25270 */
[----:B------:R-:W1:Y:S01]  /*1da0*/  @P1 LDC.64 R12, c[0x0][0x380] ;  /* 0x0000e000ff0c1b82 */ /* 0x000e620000000a00 */
[----:B------:R-:W-:Y:S02]  /*1db0*/  @P1 R2UR UR4, R24 ;  /* 0x00000000180412ca */ /* 0x000fe400000e0000 */
[----:B------:R-:W-:Y:S02]  /*1dc0*/  @P1 R2UR UR5, R25 ;  /* 0x00000000190512ca */ /* 0x000fe400000e0000 */
[----:B-1----:R-:W-:Y:S01]  /*1dd0*/  @P1 IADD3 R8, P2, PT, R11, R12, RZ ;  /* 0x0000000c0b081210 */ /* 0x002fe20007f5e0ff */
[----:B------:R-:W-:-:S03]  /*1de0*/  IMAD.MOV.U32 R12, RZ, RZ, 0x58 ;  /* 0x00000058ff0c7424 */ /* 0x000fc600078e00ff */
[----:B0-----:R-:W-:Y:S02]  /*1df0*/  @P1 LEA.HI.X.SX32 R9, R11, R13, 0x1, P2 ;  /* 0x0000000d0b091211 */ /* 0x001fe400010f0eff */
        /* <DEDUP_REMOVED lines=9> */
[----:B------:R-:W-:-:S07]  /*1e90*/  @P1 LEA.HI.X.SX32 R7, R7, R13, 0x1, P2 ;  /* 0x0000000d07071211 */ /* 0x000fce00010f0eff */
[----:B------:R1:W-:Y:S04]  /*1ea0*/  @P1 STG.E.U8 desc[UR4][R6.64], R12 ;  /* 0x0000000c06001986 */ /* 0x0003e8000c101104 */
[----:B0-----:R-:W2:Y:S01]  /*1eb0*/  LD.E R9, desc[UR6][R4.64+-0x14] ;  /* 0xffffec0604097980 */ /* 0x001ea2000c101900 */
[----:B------:R-:W-:Y:S01]  /*1ec0*/  IMAD.MOV.U32 R11, RZ, RZ, 0x58 ;  /* 0x00000058ff0b7424 */ /* 0x000fe200078e00ff */
[----:B--2---:R-:W-:-:S13]  /*1ed0*/  ISETP.NE.AND P1, PT, R9, -0x1, PT ;  /* 0xffffffff0900780c */ /* 0x004fda0003f25270 */
[----:B------:R-:W0:Y:S01]  /*1ee0*/  @P1 LDC.64 R14, c[0x0][0x380] ;  /* 0x0000e000ff0e1b82 */ /* 0x000e220000000a00 */
[----:B------:R-:W-:Y:S02]  /*1ef0*/  @P1 R2UR UR4, R24 ;  /* 0x00000000180412ca */ /* 0x000fe400000e0000 */
[----:B------:R-:W-:Y:S02]  /*1f00*/  @P1 R2UR UR5, R25 ;  /* 0x00000000190512ca */ /* 0x000fe400000e0000 */
[----:B0-----:R-:W-:-:S04]  /*1f10*/  @P1 IADD3 R8, P2, PT, R9, R14, RZ ;  /* 0x0000000e09081210 */ /* 0x001fc80007f5e0ff */
[----:B------:R-:W-:-:S07]  /*1f20*/  @P1 LEA.HI.X.SX32 R9, R9, R15, 0x1, P2 ;  /* 0x0000000f09091211 */ /* 0x000fce00010f0eff */
[----:B------:R0:W-:Y:S04]  /*1f30*/  @P1 STG.E.U8 desc[UR4][R8.64], R11 ;  /* 0x0000000b08001986 */ /* 0x0001e8000c101104 */
[----:B-1----:R-:W2:Y:S02]  /*1f40*/  LD.E R7, desc[UR6][R4.64+-0x10] ;  /* 0xfffff00604077980 */ /* 0x002ea4000c101900 */
        /* <DEDUP_REMOVED lines=8> */
[----:B0-----:R-:W2:Y:S02]  /*1fd0*/  LD.E R9, desc[UR6][R4.64+-0xc] ;  /* 0xfffff40604097980 */ /* 0x001ea4000c101900 */
        /* <DEDUP_REMOVED lines=85> */
[----:B------:R-:W-:Y:S01]  /*2530*/  VIADD R0, R0, 0x10 ;  /* 0x0000001000007836 */ /* 0x000fe20000000000 */
[----:B--2---:R-:W-:-:S13]  /*2540*/  ISETP.NE.AND P1, PT, R9, -0x1, PT ;  /* 0xffffffff0900780c */ /* 0x004fda0003f25270 */
[----:B------:R-:W0:Y:S01]  /*2550*/  @P1 LDC.64 R14, c[0x0][0x380] ;  /* 0x0000e000ff0e1b82 */ /* 0x000e220000000a00 */
[----:B------:R-:W-:Y:S02]  /*2560*/  @P1 R2UR UR4, R24 ;  /* 0x00000000180412ca */ /* 0x000fe400000e0000 */
[----:B------:R-:W-:Y:S02]  /*2570*/  @P1 R2UR UR5, R25 ;  /* 0x00000000190512ca */ /* 0x000fe400000e0000 */
[----:B-1----:R-:W-:Y:S02]  /*2580*/  @P1 PRMT R7, R11, 0x7610, R7 ;  /* 0x000076100b071816 */ /* 0x002fe40000000007 */
[----:B0-----:R-:W-:-:S04]  /*2590*/  @P1 IADD3 R8, P2, PT, R9, R14, RZ ;  /* 0x0000000e09081210 */ /* 0x001fc80007f5e0ff */
[----:B------:R-:W-:Y:S02]  /*25a0*/  @P1 LEA.HI.X.SX32 R9, R9, R15, 0x1, P2 ;  /* 0x0000000f09091211 */ /* 0x000fe400010f0eff */
[----:B------:R-:W-:-:S03]  /*25b0*/  ISETP.NE.AND P2, PT, R0, RZ, PT ;  /* 0x000000ff0000720c */ /* 0x000fc60003f45270 */
[----:B------:R0:W-:Y:S01]  /*25c0*/  @P1 STG.E.U8 desc[UR4][R8.64], R7 ;  /* 0x0000000708001986 */ /* 0x0001e2000c101104 */
[----:B------:R-:W-:-:S05]  /*25d0*/  IADD3 R4, P1, PT, R4, 0x40, RZ ;  /* 0x0000004004047810 */ /* 0x000fca0007f3e0ff */
[----:B------:R-:W-:-:S04]  /*25e0*/  IMAD.X R5, RZ, RZ, R5, P1 ;  /* 0x000000ffff057224 */ /* 0x000fc800008e0605 */
[----:B------:R-:W-:Y:S05]  /*25f0*/  @P2 BRA `(.L_x_26) ;  /* 0xfffffff400a82947 */ /* 0x000fea000383ffff */
[----:B------:R-:W-:Y:S05]  /*2600*/  BSYNC.RECONVERGENT B1 ;  /* 0x0000000000017941 */ /* 0x000fea0003800200 */
.L_x_25:
[----:B------:R-:W-:Y:S05]  /*2610*/  @!P0 BRA `(.L_x_24) ;  /* 0x0000000800808947 */ /* 0x000fea0003800000 */
[----:B------:R-:W-:Y:S02]  /*2620*/  ISETP.GE.U32.AND P1, PT, R10, 0x8, PT ;  /* 0x000000080a00780c */ /* 0x000fe40003f26070 */
[----:B------:R-:W-:-:S04]  /*2630*/  LOP3.LUT R12, R2, 0x7, RZ, 0xc0, !PT ;  /* 0x00000007020c7812 */ /* 0x000fc800078ec0ff */
[----:B------:R-:W-:-:S07]  /*2640*/  ISETP.NE.AND P0, PT, R12, RZ, PT ;  /* 0x000000ff0c00720c */ /* 0x000fce0003f05270 */
[----:B------:R-:W-:Y:S06]  /*2650*/  @!P1 BRA `(.L_x_27) ;  /* 0x0000000400549947 */ /* 0x000fec0003800000 */
[----:B------:R-:W-:Y:S01]  /*2660*/  R2UR UR4, R24 ;  /* 0x00000000180472ca */ /* 0x000fe200000e0000 */
[----:B------:R-:W-:Y:S01]  /*2670*/  IMAD.WIDE.U32 R4, R3, 0x4, R16 ;  /* 0x0000000403047825 */ /* 0x000fe200078e0010 */
[----:B------:R-:W-:-:S13]  /*2680*/  R2UR UR5, R25 ;  /* 0x00000000190572ca */ /* 0x000fda00000e0000 */
[----:B------:R-:W2:Y:S01]  /*2690*/  LD.E R0, desc[UR4][R4.64] ;  /* 0x0000000404007980 */ /* 0x000ea2000c101900 */
[----:B------:R-:W-:Y:S01]  /*26a0*/  R2UR UR6, R24 ;  /* 0x00000000180672ca */ /* 0x000fe200000e0000 */
[----:B0-----:R-:W-:Y:S01]  /*26b0*/  IMAD.MOV.U32 R9, RZ, RZ, 0x58 ;  /* 0x00000058ff097424 */ /* 0x001fe200078e00ff */
[----:B------:R-:W-:Y:S02]  /*26c0*/  R2UR UR7, R25 ;  /* 0x00000000190772ca */ /* 0x000fe400000e0000 */
[----:B--2---:R-:W-:-:S13]  /*26d0*/  ISETP.NE.AND P1, PT, R0, -0x1, PT ;  /* 0xffffffff0000780c */ /* 0x004fda0003f25270 */
[----:B------:R-:W0:Y:S01]  /*26e0*/  @P1 LDC.64 R6, c[0x0][0x380] ;  /* 0x0000e000ff061b82 */ /* 0x000e220000000a00 */
[----:B------:R-:W-:Y:S02]  /*26f0*/  @P1 R2UR UR4, R24 ;  /* 0x00000000180412ca */ /* 0x000fe400000e0000 */
[----:B------:R-:W-:Y:S02]  /*2700*/  @P1 R2UR UR5, R25 ;  /* 0x00000000190512ca */ /* 0x000fe400000e0000 */
[----:B0-----:R-:W-:-:S04]  /*2710*/  @P1 IADD3 R6, P2, PT, R0, R6, RZ ;  /* 0x0000000600061210 */ /* 0x001fc80007f5e0ff */
[----:B------:R-:W-:-:S07]  /*2720*/  @P1 LEA.HI.X.SX32 R7, R0, R7, 0x1, P2 ;  /* 0x0000000700071211 */ /* 0x000fce00010f0eff */
        /* <DEDUP_REMOVED lines=61> */
[----:B------:R-:W2:Y:S01]  /*2b00*/  LD.E R0, desc[UR6][R4.64+0x1c] ;  /* 0x00001c0604007980 */ /* 0x000ea2000c101900 */
[----:B------:R-:W-:Y:S01]  /*2b10*/  VIADD R3, R3, 0x8 ;  /* 0x0000000803037836 */ /* 0x000fe20000000000 */
        /* <DEDUP_REMOVED lines=8> */
[----:B------:R1:W-:Y:S02]  /*2ba0*/  @P1 STG.E.U8 desc[UR4][R8.64], R0 ;  /* 0x0000000008001986 */ /* 0x0003e4000c101104 */
.L_x_27:
[----:B------:R-:W-:Y:S05]  /*2bb0*/  @!P0 BRA `(.L_x_24) ;  /* 0x0000000400188947 */ /* 0x000fea0003800000 */
[----:B------:R-:W-:Y:S02]  /*2bc0*/  ISETP.GE.U32.AND P1, PT, R12, 0x4, PT ;  /* 0x000000040c00780c */ /* 0x000fe40003f26070 */
[----:B------:R-:W-:-:S04]  /*2bd0*/  LOP3.LUT R2, R2, 0x3, RZ, 0xc0, !PT ;  /* 0x0000000302027812 */ /* 0x000fc800078ec0ff */
[----:B------:R-:W-:-:S07]  /*2be0*/  ISETP.NE.AND P0, PT, R2, RZ, PT ;  /* 0x000000ff0200720c */ /* 0x000fce0003f05270 */
[----:B------:R-:W-:Y:S06]  /*2bf0*/  @!P1 BRA `(.L_x_28) ;  /* 0x0000000000b49947 */ /* 0x000fec0003800000 */
[----:B------:R-:W-:Y:S01]  /*2c00*/  R2UR UR4, R24 ;  /* 0x00000000180472ca */ /* 0x000fe200000e0000 */
[----:B01----:R-:W-:Y:S01]  /*2c10*/  IMAD.WIDE.U32 R8, R3, 0x4, R16 ;  /* 0x0000000403087825 */ /* 0x003fe200078e0010 */
[----:B------:R-:W-:-:S13]  /*2c20*/  R2UR UR5, R25 ;  /* 0x00000000190572ca */ /* 0x000fda00000e0000 */
[----:B------:R-:W2:Y:S01]  /*2c30*/  LD.E R0, desc[UR4][R8.64] ;  /* 0x0000000408007980 */ /* 0x000ea2000c101900 */
[----:B------:R-:W-:Y:S01]  /*2c40*/  R2UR UR6, R24 ;  /* 0x00000000180672ca */ /* 0x000fe200000e0000 */
[----:B------:R-:W-:Y:S01]  /*2c50*/  IMAD.MOV.U32 R7, RZ, RZ, 0x58 ;  /* 0x00000058ff077424 */ /* 0x000fe200078e00ff */
        /* <DEDUP_REMOVED lines=39> */
.L_x_28:
[----:B------:R-:W-:Y:S05]  /*2ed0*/  @!P0 BRA `(.L_x_24) ;  /* 0x0000000000508947 */ /* 0x000fea0003800000 */
[----:B------:R-:W-:-:S04]  /*2ee0*/  IMAD.WIDE.U32 R16, R3, 0x4, R16 ;  /* 0x0000000403107825 */ /* 0x000fc800078e0010 */
[----:B-12---:R-:W-:Y:S02]  /*2ef0*/  IMAD.MOV R0, RZ, RZ, -R2 ;  /* 0x000000ffff007224 */ /* 0x006fe400078e0a02 */
[----:B------:R-:W-:Y:S02]  /*2f00*/  IMAD.MOV.U32 R2, RZ, RZ, R16 ;  /* 0x000000ffff027224 */ /* 0x000fe400078e0010 */
[----:B------:R-:W-:-:S07]  /*2f10*/  IMAD.MOV.U32 R3, RZ, RZ, R17 ;  /* 0x000000ffff037224 */ /* 0x000fce00078e0011 */
.L_x_29:
[----:B------:R-:W-:Y:S02]  /*2f20*/  R2UR UR4, R24 ;  /* 0x00000000180472ca */ /* 0x000fe400000e0000 */
[----:B------:R-:W-:-:S13]  /*2f30*/  R2UR UR5, R25 ;  /* 0x00000000190572ca */ /* 0x000fda00000e0000 */
[----:B---3--:R-:W2:Y:S01]  /*2f40*/  LD.E R5, desc[UR4][R2.64] ;  /* 0x0000000402057980 */ /* 0x008ea2000c101900 */
[----:B------:R-:W-:Y:S01]  /*2f50*/  VIADD R0, R0, 0x1 ;  /* 0x0000000100007836 */ /* 0x000fe20000000000 */
[----:B--2---:R-:W-:-:S13]  /*2f60*/  ISETP.NE.AND P0, PT, R5, -0x1, PT ;  /* 0xffffffff0500780c */ /* 0x004fda0003f05270 */
[----:B0-----:R-:W0:Y:S01]  /*2f70*/  @P0 LDC.64 R6, c[0x0][0x380] ;  /* 0x0000e000ff060b82 */ /* 0x001e220000000a00 */
[----:B------:R-:W-:Y:S02]  /*2f80*/  @P0 R2UR UR4, R24 ;  /* 0x00000000180402ca */ /* 0x000fe400000e0000 */
[----:B------:R-:W-:Y:S02]  /*2f90*/  @P0 R2UR UR5, R25 ;  /* 0x00000000190502ca */ /* 0x000fe400000e0000 */
[----:B0-----:R-:W-:Y:S01]  /*2fa0*/  @P0 IADD3 R4, P1, PT, R5, R6, RZ ;  /* 0x0000000605040210 */ /* 0x001fe20007f3e0ff */
[----:B------:R-:W-:-:S03]  /*2fb0*/  IMAD.MOV.U32 R6, RZ, RZ, 0x58 ;  /* 0x00000058ff067424 */ /* 0x000fc600078e00ff */
[----:B------:R-:W-:Y:S02]  /*2fc0*/  @P0 LEA.HI.X.SX32 R5, R5, R7, 0x1, P1 ;  /* 0x0000000705050211 */ /* 0x000fe400008f0eff */
[----:B------:R-:W-:-:S05]  /*2fd0*/  ISETP.NE.AND P1, PT, R0, RZ, PT ;  /* 0x000000ff0000720c */ /* 0x000fca0003f25270 */
[----:B------:R3:W-:Y:S01]  /*2fe0*/  @P0 STG.E.U8 desc[UR4][R4.64], R6 ;  /* 0x0000000604000986 */ /* 0x0007e2000c101104 */
[----:B------:R-:W-:-:S05]  /*2ff0*/  IADD3 R2, P0, PT, R2, 0x4, RZ ;  /* 0x0000000402027810 */ /* 0x000fca0007f1e0ff */
[----:B------:R-:W-:Y:S02]  /*3000*/  IMAD.X R3, RZ, RZ, R3, P0 ;  /* 0x000000ffff037224 */ /* 0x000fe400000e0603 */
[----:B------:R-:W-:Y:S06]  /*3010*/  @P1 BRA `(.L_x_29) ;  /* 0xfffffffc00c01947 */ /* 0x000fec000383ffff */
.L_x_24:
[----:B------:R-:W-:Y:S05]  /*3020*/  BSYNC.RECONVERGENT B0 ;  /* 0x0000000000007941 */ /* 0x000fea0003800200 */
.L_x_10:
[----:B-12---:R-:W-:Y:S01]  /*3030*/  MOV R0, 0x8 ;  /* 0x0000000800007802 */ /* 0x006fe20000000f00 */
[----:B---3--:R-:W-:Y:S02]  /*3040*/  IMAD.MOV.U32 R4, RZ, RZ, R22 ;  /* 0x000000ffff047224 */ /* 0x008fe400078e0016 */
[----:B------:R-:W-:Y:S01]  /*3050*/  IMAD.MOV.U32 R5, RZ, RZ, R23 ;  /* 0x000000ffff057224 */ /* 0x000fe200078e0017 */
[----:B------:R1:W2:Y:S06]  /*3060*/  LDC.64 R2, c[0x4][R0] ;  /* 0x0100000000027b82 */ /* 0x0002ac0000000a00 */
[----:B------:R-:W-:-:S07]  /*3070*/  LEPC R20, `(.L_x_30) ;  /* 0x000000001014794e */ /* 0x000fce0000000000 */
[----:B012---:R-:W-:Y:S05]  /*3080*/  CALL.ABS.NOINC R2 ;  /* 0x0000000002007343 */ /* 0x007fea0003c00000 */
.L_x_30:
[----:B------:R-:W-:Y:S05]  /*3090*/  EXIT ;  /* 0x000000000000794d */ /* 0x000fea0003800000 */
        .type           $_Z17encontrar_caminosPciiii$_Z13buscar_caminoPciiPiS0_S0_S0_ii,@function
        .size           $_Z17encontrar_caminosPciiii$_Z13buscar_caminoPciiPiS0_S0_S0_ii,(.L_x_152 - $_Z17encontrar_caminosPciiii$_Z13buscar_caminoPciiPiS0_S0_S0_ii)
$_Z17encontrar_caminosPciiii$_Z13buscar_caminoPciiPiS0_S0_S0_ii:
[----:B------:R-:W-:-:S05]  /*30a0*/  VIADD R1, R1, 0xffffff90 ;  /* 0xffffff9001017836 */ /* 0x000fca0000000000 */
[----:B------:R-:W-:Y:S04]  /*30b0*/  STL [R1+0x68], R47 ;  /* 0x0000682f01007387 */ /* 0x000fe80000100800 */
        /* <DEDUP_REMOVED lines=10> */
[----:B------:R0:W-:Y:S04]  /*3160*/  STL [R1+0x48], R31 ;  /* 0x0000481f01007387 */ /* 0x0001e80000100800 */
[----:B------:R1:W-:Y:S04]  /*3170*/  STL [R1+0x44], R30 ;  /* 0x0000441e01007387 */ /* 0x0003e80000100800 */
[----:B------:R2:W-:Y:S01]  /*3180*/  STL [R1+0x60], R45 ;  /* 0x0000602d01007387 */ /* 0x0005e20000100800 */
[----:B0-----:R-:W0:Y:S05]  /*3190*/  BMOV.32.CLEAR R31, B7 ;  /* 0x00000000071f7355 */ /* 0x001e2a0000100000 */
[----:B-1----:R-:W1:Y:S05]  /*31a0*/  BMOV.32.CLEAR R30, B6 ;  /* 0x00000000061e7355 */ /* 0x002e6a0000100000 */
[----:B------:R-:W-:Y:S01]  /*31b0*/  BSSY.RECONVERGENT B7, `(.L_x_31) ;  /* 0x0000622000077945 */ /* 0x000fe20003800200 */
[----:B------:R3:W-:Y:S01]  /*31c0*/  STL [R1+0x5c], R44 ;  /* 0x00005c2c01007387 */ /* 0x0007e20000100800 */
[----:B--2---:R-:W-:-:S03]  /*31d0*/  IMAD.MOV.U32 R45, RZ, RZ, R13 ;  /* 0x000000ffff2d7224 */ /* 0x004fc600078e000d */
[----:B------:R2:W-:Y:S04]  /*31e0*/  STL [R1+0x58], R39 ;  /* 0x0000582701007387 */ /* 0x0005e80000100800 */
[----:B------:R4:W-:Y:S01]  /*31f0*/  STL [R1+0x54], R38 ;  /* 0x0000542601007387 */ /* 0x0009e20000100800 */
[----:B---3--:R-:W-:-:S03]  /*3200*/  IMAD.MOV.U32 R44, RZ, RZ, R12 ;  /* 0x000000ffff2c7224 */ /* 0x008fc600078e000c */
[----:B------:R3:W-:Y:S01]  /*3210*/  STL [R1+0x40], R29 ;  /* 0x0000401d01007387 */ /* 0x0007e20000100800 */
[----:B--2---:R-:W-:-:S03]  /*3220*/  IMAD.MOV.U32 R39, RZ, RZ, R9 ;  /* 0x000000ffff277224 */ /* 0x004fc600078e0009 */
[----:B------:R2:W-:Y:S01]  /*3230*/  STL [R1+0x3c], R28 ;  /* 0x00003c1c01007387 */ /* 0x0005e20000100800 */
[----:B----4-:R-:W-:-:S03]  /*3240*/  IMAD.MOV.U32 R38, RZ, RZ, R8 ;  /* 0x000000ffff267224 */ /* 0x010fc600078e0008 */
        /* <DEDUP_REMOVED lines=11> */
[----:B----4-:R-:W-:Y:S02]  /*3300*/  IMAD.MOV.U32 R24, RZ, RZ, R11 ;  /* 0x000000ffff187224 */ /* 0x010fe400078e000b */
[----:B---3--:R-:W-:Y:S02]  /*3310*/  IMAD.MOV.U32 R23, RZ, RZ, R14 ;  /* 0x000000ffff177224 */ /* 0x008fe400078e000e */
[----:B--2---:R-:W-:Y:S01]  /*3320*/  IMAD.MOV.U32 R22, RZ, RZ, R15 ;  /* 0x000000ffff167224 */ /* 0x004fe200078e000f */
[----:B------:R2:W5:Y:S01]  /*3330*/  LDL R17, [R1+0x74] ;  /* 0x0000740001117983 */ /* 0x0005620000100800 */
[----:B------:R-:W3:Y:S01]  /*3340*/  LDCU UR4, c[0x0][0x2f8] ;  /* 0x00005f00ff0477ac */ /* 0x000ee20008000800 */
[----:B------:R-:W-:Y:S02]  /*3350*/  ISETP.NE.AND P0, PT, R28, R26, PT ;  /* 0x0000001a1c00720c */ /* 0x000fe40003f05270 */
[----:B------:R2:W5:Y:S01]  /*3360*/  LDL R16, [R1+0x70] ;  /* 0x0000700001107983 */ /* 0x0005620000100800 */
[----:B---3--:R-:W-:-:S02]  /*3370*/  VIADD R0, R23, -UR4 ;  /* 0x8000000417007c36 */ /* 0x008fc40008000000 */
[----:B------:R-:W-:-:S08]  /*3380*/  VIADD R19, R25, -UR4 ;  /* 0x8000000419137c36 */ /* 0x000fd00008000000 */
[----:B012---:R-:W-:Y:S05]  /*3390*/  @!P0 BRA `(.L_x_32) ;  /* 0x00000060000c8947 */ /* 0x007fea0003800000 */
[----:B------:R-:W2:Y:S01]  /*33a0*/  LDL R3, [R19] ;  /* 0x0000000013037983 */ /* 0x000ea20000100800 */
[-C--:B-----5:R-:W-:Y:S01]  /*33b0*/  IABS R6, R17.reuse ;  /* 0x0000001100067213 */ /* 0x0a0fe20000000000 */
[C---:B------:R-:W-:Y:S01]  /*33c0*/  VIADD R10, R28.reuse, 0x1 ;  /* 0x000000011c0a7836 */ /* 0x040fe20000000000 */
[----:B------:R-:W-:Y:S01]  /*33d0*/  IABS R8, R28 ;  /* 0x0000001c00087213 */ /* 0x000fe20000000000 */
[----:B------:R-:W-:Y:S01]  /*33e0*/  VIADD R18, R28, 0xffffffff ;  /* 0xffffffff1c127836 */ /* 0x000fe20000000000 */
[----:B------:R-:W0:Y:S01]  /*33f0*/  I2F.RP R2, R6 ;  /* 0x0000000600027306 */ /* 0x000e220000209400 */
[----:B------:R-:W-:Y:S01]  /*3400*/  IABS R9, R17 ;  /* 0x0000001100097213 */ /* 0x000fe20000000000 */
[----:B------:R-:W-:Y:S01]  /*3410*/  BSSY.RECONVERGENT B6, `(.L_x_33) ;  /* 0x000013f000067945 */ /* 0x000fe20003800200 */
[----:B------:R-:W-:-:S03]  /*3420*/  IABS R11, R10 ;  /* 0x0000000a000b7213 */ /* 0x000fc60000000000 */
[----:B------:R-:W-:Y:S02]  /*3430*/  BSSY.RELIABLE B0, `(.L_x_34) ;  /* 0x000011e000007945 */ /* 0x000fe40003800100 */
[----:B0-----:R-:W0:Y:S02]  /*3440*/  MUFU.RCP R2, R2 ;  /* 0x0000000200027308 */ /* 0x001e240000001000 */
[----:B0-----:R-:W-:-:S06]  /*3450*/  VIADD R4, R2, 0xffffffe ;  /* 0x0ffffffe02047836 */ /* 0x001fcc0000000000 */
[----:B------:R0:W1:Y:S02]  /*3460*/  F2I.FTZ.U32.TRUNC.NTZ R5, R4 ;  /* 0x0000000400057305 */ /* 0x000064000021f000 */
[----:B0-----:R-:W-:Y:S02]  /*3470*/  IMAD.MOV.U32 R4, RZ, RZ, RZ ;  /* 0x000000ffff047224 */ /* 0x001fe400078e00ff */
[----:B-1----:R-:W-:-:S04]  /*3480*/  IMAD.MOV R7, RZ, RZ, -R5 ;  /* 0x000000ffff077224 */ /* 0x002fc800078e0a05 */
[----:B------:R-:W-:-:S04]  /*3490*/  IMAD R7, R7, R6, RZ ;  /* 0x0000000607077224 */ /* 0x000fc800078e02ff */
[----:B------:R-:W-:-:S04]  /*34a0*/  IMAD.HI.U32 R5, R5, R7, R4 ;  /* 0x0000000705057227 */ /* 0x000fc800078e0004 */
[----:B------:R-:W-:Y:S02]  /*34b0*/  IMAD.MOV.U32 R4, RZ, RZ, R8 ;  /* 0x000000ffff047224 */ /* 0x000fe400078e0008 */
[----:B------:R-:W-:Y:S02]  /*34c0*/  IMAD.MOV.U32 R8, RZ, RZ, R11 ;  /* 0x000000ffff087224 */ /* 0x000fe400078e000b */
[----:B------:R-:W-:-:S04]  /*34d0*/  IMAD.HI.U32 R2, R5, R4, RZ ;  /* 0x0000000405027227 */ /* 0x000fc800078e00ff */
[----:B------:R-:W-:Y:S02]  /*34e0*/  IMAD.MOV R7, RZ, RZ, -R9 ;  /* 0x000000ffff077224 */ /* 0x000fe400078e0a09 */
[----:B------:R-:W-:-:S04]  /*34f0*/  IMAD.HI.U32 R5, R5, R8, RZ ;  /* 0x0000000805057227 */ /* 0x000fc800078e00ff */
[-C--:B------:R-:W-:Y:S02]  /*3500*/  IMAD R5, R5, R7.reuse, R8 ;  /* 0x0000000705057224 */ /* 0x080fe400078e0208 */
[----:B------:R-:W-:Y:S01]  /*3510*/  IMAD R2, R2, R7, R4 ;  /* 0x0000000702027224 */ /* 0x000fe200078e0204 */
[----:B------:R-:W0:Y:S02]  /*3520*/  LDC.64 R8, c[0x0][0x358] ;  /* 0x0000d600ff087b82 */ /* 0x000e240000000a00 */
[C---:B------:R-:W-:Y:S02]  /*3530*/  ISETP.GT.U32.AND P1, PT, R6.reuse, R5, PT ;  /* 0x000000050600720c */ /* 0x040fe40003f24070 */
[----:B------:R-:W-:-:S11]  /*3540*/  ISETP.GT.U32.AND P0, PT, R6, R2, PT ;  /* 0x000000020600720c */ /* 0x000fd60003f04070 */
[--C-:B------:R-:W-:Y:S01]  /*3550*/  @!P1 IMAD.IADD R5, R5, 0x1, -R6.reuse ;  /* 0x0000000105059824 */ /* 0x100fe200078e0a06 */
[----:B------:R-:W-:Y:S01]  /*3560*/  ISETP.GE.AND P1, PT, R10, RZ, PT ;  /* 0x000000ff0a00720c */ /* 0x000fe20003f26270 */
[----:B------:R-:W-:Y:S01]  /*3570*/  @!P0 IMAD.IADD R2, R2, 0x1, -R6 ;  /* 0x0000000102028824 */ /* 0x000fe200078e0a06 */
[----:B------:R-:W-:Y:S02]  /*3580*/  ISETP.GE.AND P0, PT, R28, RZ, PT ;  /* 0x000000ff1c00720c */ /* 0x000fe40003f06270 */
[C---:B------:R-:W-:Y:S02]  /*3590*/  ISETP.GT.U32.AND P3, PT, R6.reuse, R5, PT ;  /* 0x000000050600720c */ /* 0x040fe40003f64070 */
[----:B------:R-:W-:-:S11]  /*35a0*/  ISETP.GT.U32.AND P2, PT, R6, R2, PT ;  /* 0x000000020600720c */ /* 0x000fd60003f44070 */
[--C-:B------:R-:W-:Y:S02]  /*35b0*/  @!P3 IMAD.IADD R5, R5, 0x1, -R6.reuse ;  /* 0x000000010505b824 */ /* 0x100fe400078e0a06 */
[----:B------:R-:W-:Y:S01]  /*35c0*/  @!P2 IMAD.IADD R2, R2, 0x1, -R6 ;  /* 0x000000010202a824 */ /* 0x000fe200078e0a06 */
[----:B------:R-:W-:Y:S01]  /*35d0*/  ISETP.NE.AND P2, PT, R17, RZ, PT ;  /* 0x000000ff1100720c */ /* 0x000fe20003f45270 */
[----:B------:R-:W-:Y:S01]  /*35e0*/  IMAD.MOV.U32 R4, RZ, RZ, R5 ;  /* 0x000000ffff047224 */ /* 0x000fe200078e0005 */
[----:B------:R-:W-:Y:S01]  /*35f0*/  LOP3.LUT R5, RZ, R17, RZ, 0x33, !PT ;  /* 0x00000011ff057212 */ /* 0x000fe200078e33ff */
[----:B------:R-:W-:Y:S02]  /*3600*/  @!P0 IMAD.MOV R2, RZ, RZ, -R2 ;  /* 0x000000ffff028224 */ /* 0x000fe400078e0a02 */
[----:B------:R-:W-:-:S03]  /*3610*/  @!P1 IMAD.MOV R4, RZ, RZ, -R4 ;  /* 0x000000ffff049224 */ /* 0x000fc600078e0a04 */
[C---:B------:R-:W-:Y:S02]  /*3620*/  SEL R2, R5.reuse, R2, !P2 ;  /* 0x0000000205027207 */ /* 0x040fe40005000000 */
[----:B------:R-:W-:Y:S02]  /*3630*/  SEL R4, R5, R4, !P2 ;  /* 0x0000000405047207 */ /* 0x000fe40005000000 */
[----:B------:R-:W-:Y:S02]  /*3640*/  ISETP.NE.AND P0, PT, R2, RZ, PT ;  /* 0x000000ff0200720c */ /* 0x000fe40003f05270 */
[----:B------:R-:W-:Y:S02]  /*3650*/  ISETP.NE.AND P1, PT, R4, RZ, PT ;  /* 0x000000ff0400720c */ /* 0x000fe40003f25270 */
[----:B------:R-:W-:Y:S02]  /*3660*/  SEL R18, R18, 0xffffffff, P0 ;  /* 0xffffffff12127807 */ /* 0x000fe40000000000 */
[----:B------:R-:W-:-:S02]  /*3670*/  SEL R2, R10, 0xffffffff, P1 ;  /* 0xffffffff0a027807 */ /* 0x000fc40000800000 */
[----:B--2---:R-:W-:-:S13]  /*3680*/  ISETP.GE.AND P2, PT, R3, 0x1, PT ;  /* 0x000000010300780c */ /* 0x004fda0003f46270 */
[----:B0-----:R-:W-:Y:S05]  /*3690*/  @!P2 BRA `(.L_x_35) ;  /* 0x0000000c00d0a947 */ /* 0x001fea0003800000 */
[----:B------:R-:W-:Y:S01]  /*36a0*/  ISETP.GE.U32.AND P1, PT, R3, 0x10, PT ;  /* 0x000000100300780c */ /* 0x000fe20003f26070 */
[----:B------:R-:W-:Y:S01]  /*36b0*/  BSSY.RECONVERGENT B1, `(.L_x_36) ;  /* 0x0000070000017945 */ /* 0x000fe20003800200 */
[----:B------:R-:W-:Y:S01]  /*36c0*/  PLOP3.LUT P0, PT, PT, PT, PT, 0x80, 0x8 ;  /* 0x000000000008781c */ /* 0x000fe20003f0f070 */
[----:B------:R-:W-:-:S10]  /*36d0*/  IMAD.MOV.U32 R7, RZ, RZ, RZ ;  /* 0x000000ffff077224 */ /* 0x000fd400078e00ff */
[----:B------:R-:W-:Y:S05]  /*36e0*/  @!P1 BRA `(.L_x_37) ;  /* 0x0000000400b09947 */ /* 0x000fea0003800000 */
[----:B------:R-:W-:Y:S02]  /*36f0*/  IADD3 R4, P1, PT, R38, 0x20, RZ ;  /* 0x0000002026047810 */ /* 0x000fe40007f3e0ff */
[----:B------:R-:W-:Y:S02]  /*3700*/  LOP3.LUT R7, R3, 0x7ffffff0, RZ, 0xc0, !PT ;  /* 0x7ffffff003077812 */ /* 0x000fe400078ec0ff */
[----:B------:R-:W-:Y:S01]  /*3710*/  PLOP3.LUT P0, PT, PT, PT, PT, 0x80, 0x8 ;  /* 0x000000000008781c */ /* 0x000fe20003f0f070 */
[----:B------:R-:W-:Y:S02]  /*3720*/  IMAD.X R5, RZ, RZ, R39, P1 ;  /* 0x000000ffff057224 */ /* 0x000fe400008e0627 */
[----:B------:R-:W-:-:S10]  /*3730*/  IMAD.MOV R6, RZ, RZ, -R7 ;  /* 0x000000ffff067224 */ /* 0x000fd400078e0a07 */
.L_x_40:
        /* <DEDUP_REMOVED lines=99> */
.L_x_39:
[----:B------:R-:W-:Y:S05]  /*3d70*/  BSYNC.RECONVERGENT B2 ;  /* 0x0000000000027941 */ /* 0x000fea0003800200 */
.L_x_38:
[----:B------:R-:W-:-:S05]  /*3d80*/  IADD3 R4, P1, PT, R4, 0x40, RZ ;  /* 0x0000004004047810 */ /* 0x000fca0007f3e0ff */
[----:B------:R-:W-:Y:S01]  /*3d90*/  IMAD.X R5, RZ, RZ, R5, P1 ;  /* 0x000000ffff057224 */ /* 0x000fe200008e0605 */
[----:B------:R-:W-:Y:S07]  /*3da0*/  @P2 BRA `(.L_x_40) ;  /* 0xfffffff800642947 */ /* 0x000fee000383ffff */
.L_x_37:
[----:B------:R-:W-:Y:S05]  /*3db0*/  BSYNC.RECONVERGENT B1 ;  /* 0x0000000000017941 */ /* 0x000fea0003800200 */
.L_x_36:
[----:B------:R-:W-:Y:S01]  /*3dc0*/  LOP3.LUT P1, R4, R3, 0xf, RZ, 0xc0, !PT ;  /* 0x0000000f03047812 */ /* 0x000fe2000782c0ff */
[----:B------:R-:W-:-:S12]  /*3dd0*/  BSSY.RELIABLE B1, `(.L_x_41) ;  /* 0x000007c000017945 */ /* 0x000fd80003800100 */
[----:B------:R-:W-:Y:S05]  /*3de0*/  @!P1 BRA `(.L_x_42) ;  /* 0x0000000400e89947 */ /* 0x000fea0003800000 */
[----:B------:R-:W-:Y:S01]  /*3df0*/  ISETP.GE.U32.AND P1, PT, R4, 0x8, PT ;  /* 0x000000080400780c */ /* 0x000fe20003f26070 */
[----:B------:R-:W-:-:S12]  /*3e00*/  BSSY.RECONVERGENT B2, `(.L_x_43) ;  /* 0x0000036000027945 */ /* 0x000fd80003800200 */
        /* <DEDUP_REMOVED lines=51> */
.L_x_46:
[----:B------:R-:W-:Y:S05]  /*4140*/  BSYNC.RECONVERGENT B3 ;  /* 0x0000000000037941 */ /* 0x000fea0003800200 */
.L_x_45:
[----:B------:R-:W-:-:S07]  /*4150*/  VIADD R7, R7, 0x8 ;  /* 0x0000000807077836 */ /* 0x000fce0000000000 */
.L_x_44:
[----:B------:R-:W-:Y:S05]  /*4160*/  BSYNC.RECONVERGENT B2 ;  /* 0x0000000000027941 */ /* 0x000fea0003800200 */
.L_x_43:
[----:B------:R-:W-:-:S13]  /*4170*/  LOP3.LUT P1, R4, R3, 0x7, RZ, 0xc0, !PT ;  /* 0x0000000703047812 */ /* 0x000fda000782c0ff */
        /* <DEDUP_REMOVED lines=30> */
.L_x_50:
[----:B------:R-:W-:Y:S05]  /*4360*/  BSYNC.RECONVERGENT B3 ;  /* 0x0000000000037941 */ /* 0x000fea0003800200 */
.L_x_49:
[----:B------:R-:W-:-:S07]  /*4370*/  VIADD R7, R7, 0x4 ;  /* 0x0000000407077836 */ /* 0x000fce0000000000 */
.L_x_48:
[----:B------:R-:W-:Y:S05]  /*4380*/  BSYNC.RECONVERGENT B2 ;  /* 0x0000000000027941 */ /* 0x000fea0003800200 */
.L_x_47:
[----:B------:R-:W-:-:S13]  /*4390*/  LOP3.LUT P1, R6, R3, 0x3, RZ, 0xc0, !PT ;  /* 0x0000000303067812 */ /* 0x000fda000782c0ff */
[----:B------:R-:W-:Y:S05]  /*43a0*/  @!P1 BRA `(.L_x_42) ;  /* 0x0000000000789947 */ /* 0x000fea0003800000 */
[----:B------:R-:W-:Y:S01]  /*43b0*/  PLOP3.LUT P1, PT, P0, PT, PT, 0x8, 0x80 ;  /* 0x000000000080781c */ /* 0x000fe2000072e170 */
[----:B------:R-:W-:Y:S01]  /*43c0*/  BSSY.RECONVERGENT B2, `(.L_x_51) ;  /* 0x0000009000027945 */ /* 0x000fe20003800200 */
[----:B------:R-:W-:Y:S01]  /*43d0*/  ISETP.NE.AND P2, PT, R6, 0x1, PT ;  /* 0x000000010600780c */ /* 0x000fe20003f45270 */
[----:B------:R-:W-:Y:S01]  /*43e0*/  IMAD.WIDE.U32 R4, R7, 0x4, R38 ;  /* 0x0000000407047825 */ /* 0x000fe200078e0026 */
[----:B------:R-:W-:-:S09]  /*43f0*/  PLOP3.LUT P0, PT, PT, PT, PT, 0x8, 0x80 ;  /* 0x000000000080781c */ /* 0x000fd20003f0e170 */
[----:B------:R-:W-:Y:S05]  /*4400*/  @P1 BRA `(.L_x_52) ;  /* 0x0000000000101947 */ /* 0x000fea0003800000 */
[----:B------:R-:W-:Y:S02]  /*4410*/  R2UR UR4, R8 ;  /* 0x00000000080472ca */ /* 0x000fe400000e0000 */
[----:B------:R-:W-:-:S13]  /*4420*/  R2UR UR5, R9 ;  /* 0x00000000090572ca */ /* 0x000fda00000e0000 */
[----:B------:R-:W2:Y:S02]  /*4430*/  LD.E R7, desc[UR4][R4.64] ;  /* 0x0000000404077980 */ /* 0x000ea4000c101900 */
[----:B--2---:R-:W-:-:S13]  /*4440*/  ISETP.NE.AND P0, PT, R7, R28, PT ;  /* 0x0000001c0700720c */ /* 0x004fda0003f05270 */
.L_x_52:
[----:B------:R-:W-:Y:S05]  /*4450*/  BSYNC.RECONVERGENT B2 ;  /* 0x0000000000027941 */ /* 0x000fea0003800200 */
.L_x_51:
[----:B------:R-:W-:Y:S05]  /*4460*/  @!P2 BRA `(.L_x_42) ;  /* 0x000000000048a947 */ /* 0x000fea0003800000 */
[----:B------:R-:W-:Y:S01]  /*4470*/  PLOP3.LUT P1, PT, P0, PT, PT, 0x8, 0x80 ;  /* 0x000000000080781c */ /* 0x000fe2000072e170 */
[----:B------:R-:W-:Y:S01]  /*4480*/  BSSY.RECONVERGENT B2, `(.L_x_53) ;  /* 0x0000008000027945 */ /* 0x000fe20003800200 */
[----:B------:R-:W-:Y:S02]  /*4490*/  ISETP.NE.AND P2, PT, R6, 0x2, PT ;  /* 0x000000020600780c */ /* 0x000fe40003f45270 */
[----:B------:R-:W-:-:S09]  /*44a0*/  PLOP3.LUT P0, PT, PT, PT, PT, 0x8, 0x80 ;  /* 0x000000000080781c */ /* 0x000fd20003f0e170 */
[----:B------:R-:W-:Y:S05]  /*44b0*/  @P1 BRA `(.L_x_54) ;  /* 0x0000000000101947 */ /* 0x000fea0003800000 */
[----:B------:R-:W-:Y:S02]  /*44c0*/  R2UR UR4, R8 ;  /* 0x00000000080472ca */ /* 0x000fe400000e0000 */
[----:B------:R-:W-:-:S13]  /*44d0*/  R2UR UR5, R9 ;  /* 0x00000000090572ca */ /* 0x000fda00000e0000 */
[----:B------:R-:W2:Y:S02]  /*44e0*/  LD.E R7, desc[UR4][R4.64+0x4] ;  /* 0x0000040404077980 */ /* 0x000ea4000c101900 */
[----:B--2---:R-:W-:-:S13]  /*44f0*/  ISETP.NE.AND P0, PT, R7, R28, PT ;  /* 0x0000001c0700720c */ /* 0x004fda0003f05270 */
.L_x_54:
[----:B------:R-:W-:Y:S05]  /*4500*/  BSYNC.RECONVERGENT B2 ;  /* 0x0000000000027941 */ /* 0x000fea0003800200 */
.L_x_53:
[----:B------:R-:W-:Y:S05]  /*4510*/  @!P2 BRA `(.L_x_42) ;  /* 0x00000000001ca947 */ /* 0x000fea0003800000 */
[----:B------:R-:W-:Y:S05]  /*4520*/  @!P0 BREAK.RELIABLE B1 ;  /* 0x0000000000018942 */ /* 0x000fea0003800100 */
[----:B------:R-:W-:Y:S05]  /*4530*/  @!P0 BREAK.RELIABLE B0 ;  /* 0x0000000000008942 */ /* 0x000fea0003800100 */
[----:B------:R-:W-:Y:S05]  /*4540*/  @!P0 BRA `(.L_x_55) ;  /* 0x0000000000ac8947 */ /* 0x000fea0003800000 */
[----:B------:R-:W-:Y:S02]  /*4550*/  R2UR UR4, R8 ;  /* 0x00000000080472ca */ /* 0x000fe400000e0000 */
[----:B------:R-:W-:-:S13]  /*4560*/  R2UR UR5, R9 ;  /* 0x00000000090572ca */ /* 0x000fda00000e0000 */
[----:B------:R-:W2:Y:S02]  /*4570*/  LD.E R5, desc[UR4][R4.64+0x8] ;  /* 0x0000080404057980 */ /* 0x000ea4000c101900 */
[----:B--2---:R-:W-:-:S13]  /*4580*/  ISETP.NE.AND P0, PT, R5, R28, PT ;  /* 0x0000001c0500720c */ /* 0x004fda0003f05270 */
.L_x_42:
[----:B------:R-:W-:Y:S05]  /*4590*/  BSYNC.RELIABLE B1 ;  /* 0x0000000000017941 */ /* 0x000fea0003800100 */
.L_x_41:
[----:B------:R-:W-:-:S13]  /*45a0*/  ISETP.NE.AND P1, PT, R28, -0x1, PT ;  /* 0xffffffff1c00780c */ /* 0x000fda0003f25270 */
[----:B------:R-:W-:Y:S05]  /*45b0*/  @P0 BRA P1, `(.L_x_56) ;  /* 0x0000000000140947 */ /* 0x000fea0000800000 */
[----:B------:R-:W-:Y:S05]  /*45c0*/  BREAK.RELIABLE B0 ;  /* 0x0000000000007942 */ /* 0x000fea0003800100 */
[----:B------:R-:W-:Y:S05]  /*45d0*/  BRA `(.L_x_55) ;  /* 0x0000000000887947 */ /* 0x000fea0003800000 */
.L_x_35:
[----:B------:R-:W-:-:S13]  /*45e0*/  ISETP.NE.AND P0, PT, R28, -0x1, PT ;  /* 0xffffffff1c00780c */ /* 0x000fda0003f05270 */
[----:B------:R-:W-:Y:S05]  /*45f0*/  @!P0 BREAK.RELIABLE B0 ;  /* 0x0000000000008942 */ /* 0x000fea0003800100 */
[----:B------:R-:W-:Y:S05]  /*4600*/  @!P0 BRA `(.L_x_55) ;  /* 0x00000000007c8947 */ /* 0x000fea0003800000 */
.L_x_56:
[----:B------:R-:W-:Y:S05]  /*4610*/  BSYNC.RELIABLE B0 ;  /* 0x0000000000007941 */ /* 0x000fea0003800100 */
.L_x_34:
[----:B------:R-:W-:Y:S01]  /*4620*/  R2UR UR4, R8 ;  /* 0x00000000080472ca */ /* 0x000fe200000e0000 */
[----:B------:R-:W-:Y:S01]  /*4630*/  IMAD.WIDE R4, R3, 0x4, R38 ;  /* 0x0000000403047825 */ /* 0x000fe200078e0226 */
[----:B------:R-:W-:-:S13]  /*4640*/  R2UR UR5, R9 ;  /* 0x00000000090572ca */ /* 0x000fda00000e0000 */
[----:B------:R0:W-:Y:S04]  /*4650*/  ST.E desc[UR4][R4.64], R28 ;  /* 0x0000001c04007985 */ /* 0x0001e8000c101904 */
[----:B------:R-:W2:Y:S02]  /*4660*/  LDL R6, [R19] ;  /* 0x0000000013067983 */ /* 0x000ea40000100800 */
[----:B--2---:R-:W-:-:S05]  /*4670*/  VIADD R6, R6, 0x1 ;  /* 0x0000000106067836 */ /* 0x004fca0000000000 */
[----:B------:R1:W-:Y:S04]  /*4680*/  STL [R19], R6 ;  /* 0x0000000613007387 */ /* 0x0003e80000100800 */
[----:B------:R-:W2:Y:S02]  /*4690*/  LDL R11, [R0] ;  /* 0x00000000000b7983 */ /* 0x000ea40000100800 */
[----:B--2---:R-:W-:-:S05]  /*46a0*/  IMAD.WIDE R10, R11, 0x4, R44 ;  /* 0x000000040b0a7825 */ /* 0x004fca00078e022c */
[----:B------:R2:W-:Y:S04]  /*46b0*/  ST.E desc[UR4][R10.64], R28 ;  /* 0x0000001c0a007985 */ /* 0x0005e8000c101904 */
[----:B------:R-:W3:Y:S01]  /*46c0*/  LDL R3, [R0] ;  /* 0x0000000000037983 */ /* 0x000ee20000100800 */
[----:B0-----:R-:W-:Y:S01]  /*46d0*/  IMAD.MOV.U32 R4, RZ, RZ, R29 ;  /* 0x000000ffff047224 */ /* 0x001fe200078e001d */
[----:B------:R-:W-:Y:S01]  /*46e0*/  MOV R20, 0x47f0 ;  /* 0x000047f000147802 */ /* 0x000fe20000000f00 */
[----:B------:R-:W-:Y:S02]  /*46f0*/  IMAD.MOV.U32 R5, RZ, RZ, R27 ;  /* 0x000000ffff057224 */ /* 0x000fe400078e001b */
[----:B-1----:R-:W-:Y:S02]  /*4700*/  IMAD.MOV.U32 R6, RZ, RZ, R28 ;  /* 0x000000ffff067224 */ /* 0x002fe400078e001c */
[----:B------:R-:W-:-:S02]  /*4710*/  IMAD.MOV.U32 R7, RZ, RZ, R26 ;  /* 0x000000ffff077224 */ /* 0x000fc400078e001a */
[----:B------:R-:W-:Y:S02]  /*4720*/  IMAD.MOV.U32 R8, RZ, RZ, R38 ;  /* 0x000000ffff087224 */ /* 0x000fe400078e0026 */
[----:B------:R-:W-:Y:S02]  /*4730*/  IMAD.MOV.U32 R9, RZ, RZ, R39 ;  /* 0x000000ffff097224 */ /* 0x000fe400078e0027 */
[----:B--2---:R-:W-:Y:S02]  /*4740*/  IMAD.MOV.U32 R10, RZ, RZ, R25 ;  /* 0x000000ffff0a7224 */ /* 0x004fe400078e0019 */
[----:B------:R-:W-:Y:S02]  /*4750*/  IMAD.MOV.U32 R11, RZ, RZ, R24 ;  /* 0x000000ffff0b7224 */ /* 0x000fe400078e0018 */
[----:B------:R-:W-:Y:S02]  /*4760*/  IMAD.MOV.U32 R12, RZ, RZ, R44 ;  /* 0x000000ffff0c7224 */ /* 0x000fe400078e002c */
[----:B------:R-:W-:-:S02]  /*4770*/  IMAD.MOV.U32 R13, RZ, RZ, R45 ;  /* 0x000000ffff0d7224 */ /* 0x000fc400078e002d */
[----:B------:R-:W-:Y:S02]  /*4780*/  IMAD.MOV.U32 R14, RZ, RZ, R23 ;  /* 0x000000ffff0e7224 */ /* 0x000fe400078e0017 */
[----:B------:R-:W-:Y:S02]  /*4790*/  IMAD.MOV.U32 R15, RZ, RZ, R22 ;  /* 0x000000ffff0f7224 */ /* 0x000fe400078e0016 */
[----:B------:R-:W-:Y:S02]  /*47a0*/  IMAD.MOV.U32 R21, RZ, RZ, 0x0 ;  /* 0x00000000ff157424 */ /* 0x000fe400078e00ff */
[----:B---3--:R-:W-:-:S05]  /*47b0*/  VIADD R3, R3, 0x1 ;  /* 0x0000000103037836 */ /* 0x008fca0000000000 */
[----:B------:R0:W-:Y:S04]  /*47c0*/  STL [R0], R3 ;  /* 0x0000000300007387 */ /* 0x0001e80000100800 */
[----:B------:R0:W-:Y:S02]  /*47d0*/  STL.64 [R1], R16 ;  /* 0x0000001001007387 */ /* 0x0001e40000100a00 */
[----:B0-----:R-:W-:Y:S05]  /*47e0*/  CALL.REL.NOINC `($_Z17encontrar_caminosPciiii$_Z13buscar_caminoPciiPiS0_S0_S0_ii) ;  /* 0xffffffe8002c7944 */ /* 0x001fea0003c3ffff */
[----:B------:R0:W5:Y:S02]  /*47f0*/  LDL R3, [R19] ;  /* 0x0000000013037983 */ /* 0x0001640000100800 */
.L_x_55:
[----:B------:R-:W-:Y:S05]  /*4800*/  BSYNC.RECONVERGENT B6 ;  /* 0x0000000000067941 */ /* 0x000fea0003800200 */
.L_x_33:
[----:B------:R-:W1:Y:S01]  /*4810*/  LDC.64 R10, c[0x0][0x358] ;  /* 0x0000d600ff0a7b82 */ /* 0x000e620000000a00 */
[----:B-----5:R-:W-:Y:S01]  /*4820*/  ISETP.GE.AND P0, PT, R3, 0x1, PT ;  /* 0x000000010300780c */ /* 0x020fe20003f06270 */
[----:B------:R-:W-:Y:S01]  /*4830*/  BSSY.RECONVERGENT B6, `(.L_x_57) ;  /* 0x000012f000067945 */ /* 0x000fe20003800200 */
[----:B------:R-:W-:-:S03]  /*4840*/  IADD3 R36, P1, PT, R29, R28, RZ ;  /* 0x0000001c1d247210 */ /* 0x000fc60007f3e0ff */
[----:B------:R-:W-:Y:S01]  /*4850*/  BSSY.RELIABLE B0, `(.L_x_58) ;  /* 0x00000fe000007945 */ /* 0x000fe20003800100 */
[C---:B------:R-:W-:Y:S01]  /*4860*/  IMAD.IADD R8, R28.reuse, 0x1, -R17 ;  /* 0x000000011c087824 */ /* 0x040fe200078e0a11 */
[C---:B------:R-:W-:Y:S01]  /*4870*/  VIADDMNMX R0, R28.reuse, -R17, 0xffffffff, !PT ;  /* 0xffffffff1c007446 */ /* 0x040fe20007800911 */
[----:B------:R-:W-:Y:S01]  /*4880*/  IMAD.MOV.U32 R4, RZ, RZ, R38 ;  /* 0x000000ffff047224 */ /* 0x000fe200078e0026 */
[----:B------:R-:W-:Y:S01]  /*4890*/  LEA.HI.X.SX32 R37, R28, R27, 0x1, P1 ;  /* 0x0000001b1c257211 */ /* 0x000fe200008f0eff */
[----:B------:R-:W-:-:S03]  /*48a0*/  IMAD.MOV.U32 R5, RZ, RZ, R39 ;  /* 0x000000ffff057224 */ /* 0x000fc600078e0027 */
[----:B------:R-:W-:Y:S05]  /*48b0*/  @!P0 BRA `(.L_x_59) ;  /* 0x0000000c00d08947 */ /* 0x000fea0003800000 */
        /* <DEDUP_REMOVED lines=10> */
.L_x_64:
[----:B------:R-:W-:Y:S01]  /*4960*/  PLOP3.LUT P1, PT, P0, PT, PT, 0x8, 0x80 ;  /* 0x000000000080781c */ /* 0x000fe2000072e170 */
[----:B------:R-:W-:Y:S01]  /*4970*/  VIADD R12, R12, 0x10 ;  /* 0x000000100c0c7836 */ /* 0x000fe20000000000 */
[----:B------:R-:W-:Y:S01]  /*4980*/  BSSY.RECONVERGENT B2, `(.L_x_62) ;  /* 0x0000061000027945 */ /* 0x000fe20003800200 */
[----:B------:R-:W-:-:S03]  /*4990*/  PLOP3.LUT P0, PT, PT, PT, PT, 0x8, 0x80 ;  /* 0x000000000080781c */ /* 0x000fc60003f0e170 */
[----:B------:R-:W-:-:S07]  /*49a0*/  ISETP.NE.AND P2, PT, R12, RZ, PT ;  /* 0x000000ff0c00720c */ /* 0x000fce0003f45270 */
[----:B------:R-:W-:Y:S06]  /*49b0*/  @P1 BRA `(.L_x_63) ;  /* 0x0000000400741947 */ /* 0x000fec0003800000 */
[----:B-1----:R-:W-:Y:S02]  /*49c0*/  R2UR UR4, R10 ;  /* 0x000000000a0472ca */ /* 0x002fe400000e0000 */
        /* <DEDUP_REMOVED lines=92> */
.L_x_63:
[----:B------:R-:W-:Y:S05]  /*4f90*/  BSYNC.RECONVERGENT B2 ;  /* 0x0000000000027941 */ /* 0x000fea0003800200 */
.L_x_62:
[----:B------:R-:W-:-:S05]  /*4fa0*/  IADD3 R6, P1, PT, R6, 0x40, RZ ;  /* 0x0000004006067810 */ /* 0x000fca0007f3e0ff */
[----:B------:R-:W-:Y:S01]  /*4fb0*/  IMAD.X R7, RZ, RZ, R7, P1 ;  /* 0x000000ffff077224 */ /* 0x000fe200008e0607 */
[----:B------:R-:W-:Y:S07]  /*4fc0*/  @P2 BRA `(.L_x_64) ;  /* 0xfffffff800642947 */ /* 0x000fee000383ffff */
.L_x_61:
[----:B------:R-:W-:Y:S05]  /*4fd0*/  BSYNC.RECONVERGENT B1 ;  /* 0x0000000000017941 */ /* 0x000fea0003800200 */
.L_x_60:
        /* <DEDUP_REMOVED lines=10> */
[----:B-1----:R-:W-:Y:S01]  /*5080*/  R2UR UR4, R10 ;  /* 0x000000000a0472ca */ /* 0x002fe200000e0000 */
        /* <DEDUP_REMOVED lines=45> */
.L_x_70:
[----:B------:R-:W-:Y:S05]  /*5360*/  BSYNC.RECONVERGENT B3 ;  /* 0x0000000000037941 */ /* 0x000fea0003800200 */
.L_x_69:
[----:B------:R-:W-:-:S07]  /*5370*/  VIADD R9, R9, 0x8 ;  /* 0x0000000809097836 */ /* 0x000fce0000000000 */
.L_x_68:
[----:B------:R-:W-:Y:S05]  /*5380*/  BSYNC.RECONVERGENT B2 ;  /* 0x0000000000027941 */ /* 0x000fea0003800200 */
.L_x_67:
        /* <DEDUP_REMOVED lines=31> */
.L_x_74:
[----:B------:R-:W-:Y:S05]  /*5580*/  BSYNC.RECONVERGENT B3 ;  /* 0x0000000000037941 */ /* 0x000fea0003800200 */
.L_x_73:
[----:B------:R-:W-:-:S07]  /*5590*/  VIADD R9, R9, 0x4 ;  /* 0x0000000409097836 */ /* 0x000fce0000000000 */
.L_x_72:
[----:B------:R-:W-:Y:S05]  /*55a0*/  BSYNC.RECONVERGENT B2 ;  /* 0x0000000000027941 */ /* 0x000fea0003800200 */
.L_x_71:
        /* <DEDUP_REMOVED lines=8> */
[----:B-1----:R-:W-:Y:S02]  /*5630*/  R2UR UR4, R10 ;  /* 0x000000000a0472ca */ /* 0x002fe400000e0000 */
[----:B------:R-:W-:-:S13]  /*5640*/  R2UR UR5, R11 ;  /* 0x000000000b0572ca */ /* 0x000fda00000e0000 */
[----:B------:R-:W2:Y:S02]  /*5650*/  LD.E R9, desc[UR4][R6.64] ;  /* 0x0000000406097980 */ /* 0x000ea4000c101900 */
[----:B--2---:R-:W-:-:S13]  /*5660*/  ISETP.NE.AND P0, PT, R9, R0, PT ;  /* 0x000000000900720c */ /* 0x004fda0003f05270 */
.L_x_76:
[----:B------:R-:W-:Y:S05]  /*5670*/  BSYNC.RECONVERGENT B2 ;  /* 0x0000000000027941 */ /* 0x000fea0003800200 */
.L_x_75:
[----:B------:R-:W-:Y:S05]  /*5680*/  @!P2 BRA `(.L_x_66) ;  /* 0x000000000048a947 */ /* 0x000fea0003800000 */
[----:B------:R-:W-:Y:S01]  /*5690*/  PLOP3.LUT P1, PT, P0, PT, PT, 0x8, 0x80 ;  /* 0x000000000080781c */ /* 0x000fe2000072e170 */
[----:B------:R-:W-:Y:S01]  /*56a0*/  BSSY.RECONVERGENT B2, `(.L_x_77) ;  /* 0x0000008000027945 */ /* 0x000fe20003800200 */
[----:B------:R-:W-:Y:S02]  /*56b0*/  ISETP.NE.AND P2, PT, R12, 0x2, PT ;  /* 0x000000020c00780c */ /* 0x000fe40003f45270 */
[----:B------:R-:W-:-:S09]  /*56c0*/  PLOP3.LUT P0, PT, PT, PT, PT, 0x8, 0x80 ;  /* 0x000000000080781c */ /* 0x000fd20003f0e170 */
[----:B------:R-:W-:Y:S05]  /*56d0*/  @P1 BRA `(.L_x_78) ;  /* 0x0000000000101947 */ /* 0x000fea0003800000 */
[----:B-1----:R-:W-:Y:S02]  /*56e0*/  R2UR UR4, R10 ;  /* 0x000000000a0472ca */ /* 0x002fe400000e0000 */
[----:B------:R-:W-:-:S13]  /*56f0*/  R2UR UR5, R11 ;  /* 0x000000000b0572ca */ /* 0x000fda00000e0000 */
[----:B------:R-:W2:Y:S02]  /*5700*/  LD.E R9, desc[UR4][R6.64+0x4] ;  /* 0x0000040406097980 */ /* 0x000ea4000c101900 */
[----:B--2---:R-:W-:-:S13]  /*5710*/  ISETP.NE.AND P0, PT, R9, R0, PT ;  /* 0x000000000900720c */ /* 0x004fda0003f05270 */
.L_x_78:
[----:B------:R-:W-:Y:S05]  /*5720*/  BSYNC.RECONVERGENT B2 ;  /* 0x0000000000027941 */ /* 0x000fea0003800200 */
.L_x_77:
[----:B------:R-:W-:Y:S05]  /*5730*/  @!P2 BRA `(.L_x_66) ;  /* 0x00000000001ca947 */ /* 0x000fea0003800000 */
[----:B------:R-:W-:Y:S05]  /*5740*/  @!P0 BREAK.RELIABLE B1 ;  /* 0x0000000000018942 */ /* 0x000fea0003800100 */
[----:B------:R-:W-:Y:S05]  /*5750*/  @!P0 BREAK.RELIABLE B0 ;  /* 0x0000000000008942 */ /* 0x000fea0003800100 */
[----:B------:R-:W-:Y:S05]  /*5760*/  @!P0 BRA `(.L_x_79) ;  /* 0x0000000000ec8947 */ /* 0x000fea0003800000 */
[----:B-1----:R-:W-:Y:S02]  /*5770*/  R2UR UR4, R10 ;  /* 0x000000000a0472ca */ /* 0x002fe400000e0000 */
[----:B------:R-:W-:-:S13]  /*5780*/  R2UR UR5, R11 ;  /* 0x000000000b0572ca */ /* 0x000fda00000e0000 */
[----:B------:R-:W2:Y:S02]  /*5790*/  LD.E R7, desc[UR4][R6.64+0x8] ;  /* 0x0000080406077980 */ /* 0x000ea4000c101900 */
[----:B--2---:R-:W-:-:S13]  /*57a0*/  ISETP.NE.AND P0, PT, R7, R0, PT ;  /* 0x000000000700720c */ /* 0x004fda0003f05270 */
.L_x_66:
[----:B------:R-:W-:Y:S05]  /*57b0*/  BSYNC.RELIABLE B1 ;  /* 0x0000000000017941 */ /* 0x000fea0003800100 */
.L_x_65:
[----:B------:R-:W-:-:S13]  /*57c0*/  ISETP.GT.AND P1, PT, R8, -0x1, PT ;  /* 0xffffffff0800780c */ /* 0x000fda0003f24270 */
[----:B------:R-:W-:Y:S05]  /*57d0*/  @P0 BRA P1, `(.L_x_80) ;  /* 0x0000000000140947 */ /* 0x000fea0000800000 */
[----:B------:R-:W-:Y:S05]  /*57e0*/  BREAK.RELIABLE B0 ;  /* 0x0000000000007942 */ /* 0x000fea0003800100 */
[----:B------:R-:W-:Y:S05]  /*57f0*/  BRA `(.L_x_79) ;  /* 0x0000000000c87947 */ /* 0x000fea0003800000 */
.L_x_59:
[----:B------:R-:W-:-:S13]  /*5800*/  ISETP.GE.AND P0, PT, R8, RZ, PT ;  /* 0x000000ff0800720c */ /* 0x000fda0003f06270 */
[----:B------:R-:W-:Y:S05]  /*5810*/  @!P0 BREAK.RELIABLE B0 ;  /* 0x0000000000008942 */ /* 0x000fea0003800100 */
[----:B------:R-:W-:Y:S05]  /*5820*/  @!P0 BRA `(.L_x_79) ;  /* 0x0000000000bc8947 */ /* 0x000fea0003800000 */
.L_x_80:
[----:B------:R-:W-:Y:S05]  /*5830*/  BSYNC.RELIABLE B0 ;  /* 0x0000000000007941 */ /* 0x000fea0003800100 */
.L_x_58:
[C---:B-1----:R-:W-:Y:S01]  /*5840*/  R2UR UR4, R10.reuse ;  /* 0x000000000a0472ca */ /* 0x042fe200000e0000 */
[----:B------:R-:W-:Y:S01]  /*5850*/  IMAD.WIDE R6, R3, 0x4, R4 ;  /* 0x0000000403067825 */ /* 0x000fe200078e0204 */
[C---:B------:R-:W-:Y:S02]  /*5860*/  R2UR UR5, R11.reuse ;  /* 0x000000000b0572ca */ /* 0x040fe400000e0000 */
[----:B------:R-:W-:Y:S02]  /*5870*/  R2UR UR6, R10 ;  /* 0x000000000a0672ca */ /* 0x000fe400000e0000 */
[----:B------:R-:W-:Y:S02]  /*5880*/  R2UR UR7, R11 ;  /* 0x000000000b0772ca */ /* 0x000fe400000e0000 */
[----:B------:R-:W-:-:S07]  /*5890*/  IADD3 R4, P0, PT, R0, R29, RZ ;  /* 0x0000001d00047210 */ /* 0x000fce0007f1e0ff */
[----:B------:R2:W-:Y:S04]  /*58a0*/  ST.E desc[UR4][R6.64], R0 ;  /* 0x0000000006007985 */ /* 0x0005e8000c101904 */
[----:B------:R-:W3:Y:S01]  /*58b0*/  LDL R3, [R19] ;  /* 0x0000000013037983 */ /* 0x000ee20000100800 */
[----:B------:R-:W-:-:S03]  /*58c0*/  LEA.HI.X.SX32 R5, R0, R27, 0x1, P0 ;  /* 0x0000001b00057211 */ /* 0x000fc600000f0eff */
[----:B------:R-:W4:Y:S04]  /*58d0*/  LDG.E.U8 R8, desc[UR4][R36.64] ;  /* 0x0000000424087981 */ /* 0x000f28000c1e1100 */
[----:B------:R-:W4:Y:S01]  /*58e0*/  LDG.E.U8 R5, desc[UR6][R4.64] ;  /* 0x0000000604057981 */ /* 0x000f22000c1e1100 */
[----:B---3--:R-:W-:-:S05]  /*58f0*/  VIADD R3, R3, 0x1 ;  /* 0x0000000103037836 */ /* 0x008fca0000000000 */
[----:B------:R2:W-:Y:S01]  /*5900*/  STL [R19], R3 ;  /* 0x0000000313007387 */ /* 0x0005e20000100800 */
[----:B----4-:R-:W-:-:S13]  /*5910*/  ISETP.NE.AND P0, PT, R8, R5, PT ;  /* 0x000000050800720c */ /* 0x010fda0003f05270 */
[----:B--2---:R-:W-:Y:S05]  /*5920*/  @P0 BRA `(.L_x_79) ;  /* 0x00000000007c0947 */ /* 0x004fea0003800000 */
[----:B------:R-:W1:Y:S02]  /*5930*/  LDCU UR4, c[0x0][0x2f8] ;  /* 0x00005f00ff0477ac */ /* 0x000e640008000800 */
[----:B-1----:R-:W-:-:S05]  /*5940*/  VIADD R14, R23, -UR4 ;  /* 0x80000004170e7c36 */ /* 0x002fca0008000000 */
[----:B------:R-:W2:Y:S01]  /*5950*/  LDL R3, [R14] ;  /* 0x000000000e037983 */ /* 0x000ea20000100800 */
[----:B------:R-:W-:Y:S01]  /*5960*/  R2UR UR4, R10 ;  /* 0x000000000a0472ca */ /* 0x000fe200000e0000 */
[----:B------:R-:W-:Y:S01]  /*5970*/  IMAD.MOV.U32 R10, RZ, RZ, R44 ;  /* 0x000000ffff0a7224 */ /* 0x000fe200078e002c */
[----:B------:R-:W-:Y:S01]  /*5980*/  R2UR UR5, R11 ;  /* 0x000000000b0572ca */ /* 0x000fe200000e0000 */
[----:B------:R-:W-:Y:S02]  /*5990*/  IMAD.MOV.U32 R11, RZ, RZ, R45 ;  /* 0x000000ffff0b7224 */ /* 0x000fe400078e002d */
[----:B--2---:R-:W-:-:S10]  /*59a0*/  IMAD.WIDE R10, R3, 0x4, R10 ;  /* 0x00000004030a7825 */ /* 0x004fd400078e020a */
[----:B------:R1:W-:Y:S04]  /*59b0*/  ST.E desc[UR4][R10.64], R0 ;  /* 0x000000000a007985 */ /* 0x0003e8000c101904 */
[----:B------:R-:W2:Y:S01]  /*59c0*/  LDL R3, [R14] ;  /* 0x000000000e037983 */ /* 0x000ea20000100800 */
[----:B------:R-:W-:Y:S01]  /*59d0*/  IMAD.MOV.U32 R6, RZ, RZ, R0 ;  /* 0x000000ffff067224 */ /* 0x000fe200078e0000 */
[----:B------:R-:W-:Y:S01]  /*59e0*/  MOV R20, 0x5af0 ;  /* 0x00005af000147802 */ /* 0x000fe20000000f00 */
[----:B------:R-:W-:Y:S02]  /*59f0*/  IMAD.MOV.U32 R4, RZ, RZ, R29 ;  /* 0x000000ffff047224 */ /* 0x000fe400078e001d */
[----:B------:R-:W-:Y:S02]  /*5a00*/  IMAD.MOV.U32 R5, RZ, RZ, R27 ;  /* 0x000000ffff057224 */ /* 0x000fe400078e001b */
[----:B------:R-:W-:-:S02]  /*5a10*/  IMAD.MOV.U32 R7, RZ, RZ, R26 ;  /* 0x000000ffff077224 */ /* 0x000fc400078e001a */
[----:B------:R-:W-:Y:S02]  /*5a20*/  IMAD.MOV.U32 R8, RZ, RZ, R38 ;  /* 0x000000ffff087224 */ /* 0x000fe400078e0026 */
[----:B------:R-:W-:Y:S02]  /*5a30*/  IMAD.MOV.U32 R9, RZ, RZ, R39 ;  /* 0x000000ffff097224 */ /* 0x000fe400078e0027 */
[----:B-1----:R-:W-:Y:S02]  /*5a40*/  IMAD.MOV.U32 R10, RZ, RZ, R25 ;  /* 0x000000ffff0a7224 */ /* 0x002fe400078e0019 */
[----:B------:R-:W-:Y:S02]  /*5a50*/  IMAD.MOV.U32 R11, RZ, RZ, R24 ;  /* 0x000000ffff0b7224 */ /* 0x000fe400078e0018 */
[----:B------:R-:W-:Y:S02]  /*5a60*/  IMAD.MOV.U32 R12, RZ, RZ, R44 ;  /* 0x000000ffff0c7224 */ /* 0x000fe400078e002c */
[----:B------:R-:W-:-:S02]  /*5a70*/  IMAD.MOV.U32 R13, RZ, RZ, R45 ;  /* 0x000000ffff0d7224 */ /* 0x000fc400078e002d */
[----:B------:R-:W-:Y:S02]  /*5a80*/  IMAD.MOV.U32 R15, RZ, RZ, R22 ;  /* 0x000000ffff0f7224 */ /* 0x000fe400078e0016 */
[----:B------:R-:W-:Y:S02]  /*5a90*/  IMAD.MOV.U32 R21, RZ, RZ, 0x0 ;  /* 0x00000000ff157424 */ /* 0x000fe400078e00ff */
[----:B--2---:R-:W-:-:S05]  /*5aa0*/  VIADD R3, R3, 0x1 ;  /* 0x0000000103037836 */ /* 0x004fca0000000000 */
[----:B------:R1:W-:Y:S04]  /*5ab0*/  STL [R14], R3 ;  /* 0x000000030e007387 */ /* 0x0003e80000100800 */
[----:B------:R2:W-:Y:S01]  /*5ac0*/  STL.64 [R1], R16 ;  /* 0x0000001001007387 */ /* 0x0005e20000100a00 */
[----:B-1----:R-:W-:-:S07]  /*5ad0*/  IMAD.MOV.U32 R14, RZ, RZ, R23 ;  /* 0x000000ffff0e7224 */ /* 0x002fce00078e0017 */
[----:B0-2---:R-:W-:Y:S05]  /*5ae0*/  CALL.REL.NOINC `($_Z17encontrar_caminosPciiii$_Z13buscar_caminoPciiPiS0_S0_S0_ii) ;  /* 0xffffffd4006c7944 */ /* 0x005fea0003c3ffff */
[----:B------:R-:W0:Y:S02]  /*5af0*/  LDCU UR4, c[0x0][0x2f8] ;  /* 0x00005f00ff0477ac */ /* 0x000e240008000800 */
[----:B0-----:R-:W-:-:S06]  /*5b00*/  VIADD R3, R25, -UR4 ;  /* 0x8000000419037c36 */ /* 0x001fcc0008000000 */
[----:B------:R-:W5:Y:S02]  /*5b10*/  LDL R3, [R3] ;  /* 0x0000000003037983 */ /* 0x000f640000100800 */
.L_x_79:
[----:B------:R-:W-:Y:S05]  /*5b20*/  BSYNC.RECONVERGENT B6 ;  /* 0x0000000000067941 */ /* 0x000fea0003800200 */
.L_x_57:
[----:B------:R-:W2:Y:S01]  /*5b30*/  LDC.64 R46, c[0x0][0x358] ;  /* 0x0000d600ff2e7b82 */ /* 0x000ea20000000a00 */
[----:B-----5:R-:W-:Y:S01]  /*5b40*/  ISETP.GE.AND P1, PT, R3, 0x1, PT ;  /* 0x000000010300780c */ /* 0x020fe20003f26270 */
[----:B------:R-:W-:Y:S01]  /*5b50*/  IMAD R5, R16, R17, RZ ;  /* 0x0000001110057224 */ /* 0x000fe200078e02ff */
[----:B------:R-:W-:Y:S01]  /*5b60*/  BSSY.RECONVERGENT B6, `(.L_x_81) ;  /* 0x000012d000067945 */ /* 0x000fe20003800200 */
[----:B------:R-:W-:-:S03]  /*5b70*/  IMAD.IADD R0, R17, 0x1, R28 ;  /* 0x0000000111007824 */ /* 0x000fc600078e021c */
[----:B------:R-:W-:Y:S02]  /*5b80*/  BSSY.RELIABLE B0, `(.L_x_82) ;  /* 0x00000fd000007945 */ /* 0x000fe40003800100 */
[----:B------:R-:W-:-:S04]  /*5b90*/  ISETP.GE.AND P0, PT, R0, R5, PT ;  /* 0x000000050000720c */ /* 0x000fc80003f06270 */
[----:B------:R-:W-:Y:S01]  /*5ba0*/  SEL R0, R0, 0xffffffff, !P0 ;  /* 0xffffffff00007807 */ /* 0x000fe20004000000 */
[----:B------:R-:W-:Y:S08]  /*5bb0*/  @!P1 BRA `(.L_x_83) ;  /* 0x0000000c00d89947 */ /* 0x000ff00003800000 */
        /* <DEDUP_REMOVED lines=10> */
.L_x_88:
[----:B------:R-:W-:Y:S01]  /*5c60*/  PLOP3.LUT P1, PT, P0, PT, PT, 0x8, 0x80 ;  /* 0x000000000080781c */ /* 0x000fe2000072e170 */
[----:B------:R-:W-:Y:S01]  /*5c70*/  VIADD R6, R6, 0x10 ;  /* 0x0000001006067836 */ /* 0x000fe20000000000 */
[----:B------:R-:W-:Y:S01]  /*5c80*/  BSSY.RECONVERGENT B2, `(.L_x_86) ;  /* 0x0000061000027945 */ /* 0x000fe20003800200 */
[----:B------:R-:W-:-:S03]  /*5c90*/  PLOP3.LUT P0, PT, PT, PT, PT, 0x8, 0x80 ;  /* 0x000000000080781c */ /* 0x000fc60003f0e170 */
[----:B------:R-:W-:-:S07]  /*5ca0*/  ISETP.NE.AND P2, PT, R6, RZ, PT ;  /* 0x000000ff0600720c */ /* 0x000fce0003f45270 */
[----:B------:R-:W-:Y:S06]  /*5cb0*/  @P1 BRA `(.L_x_87) ;  /* 0x0000000400741947 */ /* 0x000fec0003800000 */
[----:B--2---:R-:W-:Y:S02]  /*5cc0*/  R2UR UR4, R46 ;  /* 0x000000002e0472ca */ /* 0x004fe400000e0000 */
        /* <DEDUP_REMOVED lines=92> */
.L_x_87:
[----:B------:R-:W-:Y:S05]  /*6290*/  BSYNC.RECONVERGENT B2 ;  /* 0x0000000000027941 */ /* 0x000fea0003800200 */
.L_x_86:
[----:B------:R-:W-:-:S05]  /*62a0*/  IADD3 R4, P1, PT, R4, 0x40, RZ ;  /* 0x0000004004047810 */ /* 0x000fca0007f3e0ff */
[----:B------:R-:W-:Y:S01]  /*62b0*/  IMAD.X R5, RZ, RZ, R5, P1 ;  /* 0x000000ffff057224 */ /* 0x000fe200008e0605 */
[----:B------:R-:W-:Y:S07]  /*62c0*/  @P2 BRA `(.L_x_88) ;  /* 0xfffffff800642947 */ /* 0x000fee000383ffff */
.L_x_85:
[----:B------:R-:W-:Y:S05]  /*62d0*/  BSYNC.RECONVERGENT B1 ;  /* 0x0000000000017941 */ /* 0x000fea0003800200 */
.L_x_84:
[----:B------:R-:W-:Y:S01]  /*62e0*/  LOP3.LUT P1, R4, R3, 0xf, RZ, 0xc0, !PT ;  /* 0x0000000f03047812 */ /* 0x000fe2000782c0ff */
[----:B------:R-:W-:-:S12]  /*62f0*/  BSSY.RELIABLE B1, `(.L_x_89) ;  /* 0x000007e000017945 */ /* 0x000fd80003800100 */
[----:B------:R-:W-:Y:S05]  /*6300*/  @!P1 BRA `(.L_x_90) ;  /* 0x0000000400f09947 */ /* 0x000fea0003800000 */
[----:B------:R-:W-:Y:S01]  /*6310*/  ISETP.GE.U32.AND P1, PT, R4, 0x8, PT ;  /* 0x000000080400780c */ /* 0x000fe20003f26070 */
[----:B------:R-:W-:Y:S01]  /*6320*/  BSSY.RECONVERGENT B2, `(.L_x_91) ;  /* 0x0000037000027945 */ /* 0x000fe20003800200 */
[----:B------:R-:W-:-:S11]  /*6330*/  LOP3.LUT R6, R3, 0x7, RZ, 0xc0, !PT ;  /* 0x0000000703067812 */ /* 0x000fd600078ec0ff */
[----:B------:R-:W-:Y:S05]  /*6340*/  @!P1 BRA `(.L_x_92) ;  /* 0x0000000000d09947 */ /* 0x000fea0003800000 */
[----:B------:R-:W-:Y:S01]  /*6350*/  PLOP3.LUT P1, PT, P0, PT, PT, 0x8, 0x80 ;  /* 0x000000000080781c */ /* 0x000fe2000072e170 */
[----:B------:R-:W-:Y:S01]  /*6360*/  BSSY.RECONVERGENT B3, `(.L_x_93) ;  /* 0x0000031000037945 */ /* 0x000fe20003800200 */
[----:B------:R-:W-:-:S11]  /*6370*/  PLOP3.LUT P0, PT, PT, PT, PT, 0x8, 0x80 ;  /* 0x000000000080781c */ /* 0x000fd60003f0e170 */
[----:B------:R-:W-:Y:S05]  /*6380*/  @P1 BRA `(.L_x_94) ;  /* 0x0000000000b81947 */ /* 0x000fea0003800000 */
[----:B--2---:R-:W-:Y:S01]  /*6390*/  R2UR UR4, R46 ;  /* 0x000000002e0472ca */ /* 0x004fe200000e0000 */
        /* <DEDUP_REMOVED lines=45> */
.L_x_94:
[----:B------:R-:W-:Y:S05]  /*6670*/  BSYNC.RECONVERGENT B3 ;  /* 0x0000000000037941 */ /* 0x000fea0003800200 */
.L_x_93:
[----:B------:R-:W-:-:S07]  /*6680*/  VIADD R7, R7, 0x8 ;  /* 0x0000000807077836 */ /* 0x000fce0000000000 */
.L_x_92:
[----:B------:R-:W-:Y:S05]  /*6690*/  BSYNC.RECONVERGENT B2 ;  /* 0x0000000000027941 */ /* 0x000fea0003800200 */
.L_x_91:
[----:B------:R-:W-:-:S13]  /*66a0*/  ISETP.NE.AND P1, PT, R6, RZ, PT ;  /* 0x000000ff0600720c */ /* 0x000fda0003f25270 */
        /* <DEDUP_REMOVED lines=31> */
.L_x_98:
[----:B------:R-:W-:Y:S05]  /*68a0*/  BSYNC.RECONVERGENT B3 ;  /* 0x0000000000037941 */ /* 0x000fea0003800200 */
.L_x_97:
[----:B------:R-:W-:-:S07]  /*68b0*/  VIADD R7, R7, 0x4 ;  /* 0x0000000407077836 */ /* 0x000fce0000000000 */
.L_x_96:
[----:B------:R-:W-:Y:S05]  /*68c0*/  BSYNC.RECONVERGENT B2 ;  /* 0x0000000000027941 */ /* 0x000fea0003800200 */
.L_x_95:
[----:B------:R-:W-:-:S13]  /*68d0*/  ISETP.NE.AND P1, PT, R6, RZ, PT ;  /* 0x000000ff0600720c */ /* 0x000fda0003f25270 */
[----:B------:R-:W-:Y:S05]  /*68e0*/  @!P1 BRA `(.L_x_90) ;  /* 0x0000000000789947 */ /* 0x000fea0003800000 */
[----:B------:R-:W-:Y:S01]  /*68f0*/  PLOP3.LUT P1, PT, P0, PT, PT, 0x8, 0x80 ;  /* 0x000000000080781c */ /* 0x000fe2000072e170 */
[----:B------:R-:W-:Y:S01]  /*6900*/  BSSY.RECONVERGENT B2, `(.L_x_99) ;  /* 0x0000009000027945 */ /* 0x000fe20003800200 */
[----:B------:R-:W-:Y:S01]  /*6910*/  ISETP.NE.AND P2, PT, R6, 0x1, PT ;  /* 0x000000010600780c */ /* 0x000fe20003f45270 */
[----:B------:R-:W-:Y:S01]  /*6920*/  IMAD.WIDE.U32 R4, R7, 0x4, R38 ;  /* 0x0000000407047825 */ /* 0x000fe200078e0026 */
[----:B------:R-:W-:-:S09]  /*6930*/  PLOP3.LUT P0, PT, PT, PT, PT, 0x8, 0x80 ;  /* 0x000000000080781c */ /* 0x000fd20003f0e170 */
[----:B------:R-:W-:Y:S05]  /*6940*/  @P1 BRA `(.L_x_100) ;  /* 0x0000000000101947 */ /* 0x000fea0003800000 */
[----:B--2---:R-:W-:Y:S02]  /*6950*/  R2UR UR4, R46 ;  /* 0x000000002e0472ca */ /* 0x004fe400000e0000 */
[----:B------:R-:W-:-:S13]  /*6960*/  R2UR UR5, R47 ;  /* 0x000000002f0572ca */ /* 0x000fda00000e0000 */
[----:B------:R-:W2:Y:S02]  /*6970*/  LD.E R7, desc[UR4][R4.64] ;  /* 0x0000000404077980 */ /* 0x000ea4000c101900 */
[----:B--2---:R-:W-:-:S13]  /*6980*/  ISETP.NE.AND P0, PT, R7, R0, PT ;  /* 0x000000000700720c */ /* 0x004fda0003f05270 */
.L_x_100:
[----:B------:R-:W-:Y:S05]  /*6990*/  BSYNC.RECONVERGENT B2 ;  /* 0x0000000000027941 */ /* 0x000fea0003800200 */
.L_x_99:
[----:B------:R-:W-:Y:S05]  /*69a0*/  @!P2 BRA `(.L_x_90) ;  /* 0x000000000048a947 */ /* 0x000fea0003800000 */
[----:B------:R-:W-:Y:S01]  /*69b0*/  PLOP3.LUT P1, PT, P0, PT, PT, 0x8, 0x80 ;  /* 0x000000000080781c */ /* 0x000fe2000072e170 */
[----:B------:R-:W-:Y:S01]  /*69c0*/  BSSY.RECONVERGENT B2, `(.L_x_101) ;  /* 0x0000008000027945 */ /* 0x000fe20003800200 */
[----:B------:R-:W-:Y:S02]  /*69d0*/  ISETP.NE.AND P2, PT, R6, 0x2, PT ;  /* 0x000000020600780c */ /* 0x000fe40003f45270 */
[----:B------:R-:W-:-:S09]  /*69e0*/  PLOP3.LUT P0, PT, PT, PT, PT, 0x8, 0x80 ;  /* 0x000000000080781c */ /* 0x000fd20003f0e170 */
[----:B------:R-:W-:Y:S05]  /*69f0*/  @P1 BRA `(.L_x_102) ;  /* 0x0000000000101947 */ /* 0x000fea0003800000 */
[----:B--2---:R-:W-:Y:S02]  /*6a00*/  R2UR UR4, R46 ;  /* 0x000000002e0472ca */ /* 0x004fe400000e0000 */
[----:B------:R-:W-:-:S13]  /*6a10*/  R2UR UR5, R47 ;  /* 0x000000002f0572ca */ /* 0x000fda00000e0000 */
[----:B------:R-:W2:Y:S02]  /*6a20*/  LD.E R7, desc[UR4][R4.64+0x4] ;  /* 0x0000040404077980 */ /* 0x000ea4000c101900 */
[----:B--2---:R-:W-:-:S13]  /*6a30*/  ISETP.NE.AND P0, PT, R7, R0, PT ;  /* 0x000000000700720c */ /* 0x004fda0003f05270 */
.L_x_102:
[----:B------:R-:W-:Y:S05]  /*6a40*/  BSYNC.RECONVERGENT B2 ;  /* 0x0000000000027941 */ /* 0x000fea0003800200 */
.L_x_101:
[----:B------:R-:W-:Y:S05]  /*6a50*/  @!P2 BRA `(.L_x_90) ;  /* 0x00000000001ca947 */ /* 0x000fea0003800000 */
[----:B------:R-:W-:Y:S05]  /*6a60*/  @!P0 BREAK.RELIABLE B1 ;  /* 0x0000000000018942 */ /* 0x000fea0003800100 */
[----:B------:R-:W-:Y:S05]  /*6a70*/  @!P0 BREAK.RELIABLE B0 ;  /* 0x0000000000008942 */ /* 0x000fea0003800100 */
[----:B------:R-:W-:Y:S05]  /*6a80*/  @!P0 BRA `(.L_x_103) ;  /* 0x0000000000e88947 */ /* 0x000fea0003800000 */
[----:B--2---:R-:W-:Y:S02]  /*6a90*/  R2UR UR4, R46 ;  /* 0x000000002e0472ca */ /* 0x004fe400000e0000 */
[----:B------:R-:W-:-:S13]  /*6aa0*/  R2UR UR5, R47 ;  /* 0x000000002f0572ca */ /* 0x000fda00000e0000 */
[----:B------:R-:W2:Y:S02]  /*6ab0*/  LD.E R5, desc[UR4][R4.64+0x8] ;  /* 0x0000080404057980 */ /* 0x000ea4000c101900 */
[----:B--2---:R-:W-:-:S13]  /*6ac0*/  ISETP.NE.AND P0, PT, R5, R0, PT ;  /* 0x000000000500720c */ /* 0x004fda0003f05270 */
.L_x_90:
[----:B------:R-:W-:Y:S05]  /*6ad0*/  BSYNC.RELIABLE B1 ;  /* 0x0000000000017941 */ /* 0x000fea0003800100 */
.L_x_89:
[----:B------:R-:W-:-:S13]  /*6ae0*/  ISETP.NE.AND P1, PT, R0, -0x1, PT ;  /* 0xffffffff0000780c */ /* 0x000fda0003f25270 */
[----:B------:R-:W-:Y:S05]  /*6af0*/  @P0 BRA P1, `(.L_x_104) ;  /* 0x0000000000140947 */ /* 0x000fea0000800000 */
[----:B------:R-:W-:Y:S05]  /*6b00*/  BREAK.RELIABLE B0 ;  /* 0x0000000000007942 */ /* 0x000fea0003800100 */
[----:B------:R-:W-:Y:S05]  /*6b10*/  BRA `(.L_x_103) ;  /* 0x0000000000c47947 */ /* 0x000fea0003800000 */
.L_x_83:
[----:B------:R-:W-:-:S13]  /*6b20*/  ISETP.NE.AND P0, PT, R0, -0x1, PT ;  /* 0xffffffff0000780c */ /* 0x000fda0003f05270 */
[----:B------:R-:W-:Y:S05]  /*6b30*/  @!P0 BREAK.RELIABLE B0 ;  /* 0x0000000000008942 */ /* 0x000fea0003800100 */
[----:B------:R-:W-:Y:S05]  /*6b40*/  @!P0 BRA `(.L_x_103) ;  /* 0x0000000000b88947 */ /* 0x000fea0003800000 */
.L_x_104:
[----:B------:R-:W-:Y:S05]  /*6b50*/  BSYNC.RELIABLE B0 ;  /* 0x0000000000007941 */ /* 0x000fea0003800100 */
.L_x_82:
[----:B------:R-:W0:Y:S01]  /*6b60*/  LDC R14, c[0x0][0x2f8] ;  /* 0x0000be00ff0e7b82 */ /* 0x000e220000000800 */
[C---:B--2---:R-:W-:Y:S01]  /*6b70*/  R2UR UR4, R46.reuse ;  /* 0x000000002e0472ca */ /* 0x044fe200000e0000 */
[----:B------:R-:W-:Y:S01]  /*6b80*/  IMAD.WIDE R6, R3, 0x4, R38 ;  /* 0x0000000403067825 */ /* 0x000fe200078e0226 */
[C---:B------:R-:W-:Y:S02]  /*6b90*/  R2UR UR5, R47.reuse ;  /* 0x000000002f0572ca */ /* 0x040fe400000e0000 */
[----:B------:R-:W-:Y:S02]  /*6ba0*/  R2UR UR6, R46 ;  /* 0x000000002e0672ca */ /* 0x000fe400000e0000 */
[----:B------:R-:W-:Y:S02]  /*6bb0*/  R2UR UR7, R47 ;  /* 0x000000002f0772ca */ /* 0x000fe400000e0000 */
[----:B------:R-:W-:-:S07]  /*6bc0*/  IADD3 R4, P0, PT, R0, R29, RZ ;  /* 0x0000001d00047210 */ /* 0x000fce0007f1e0ff */
[----:B------:R3:W-:Y:S01]  /*6bd0*/  ST.E desc[UR4][R6.64], R0 ;  /* 0x0000000006007985 */ /* 0x0007e2000c101904 */
[----:B0-----:R-:W-:Y:S01]  /*6be0*/  IMAD.IADD R19, R25, 0x1, -R14 ;  /* 0x0000000119137824 */ /* 0x001fe200078e0a0e */
[----:B------:R-:W-:Y:S02]  /*6bf0*/  LEA.HI.X.SX32 R5, R0, R27, 0x1, P0 ;  /* 0x0000001b00057211 */ /* 0x000fe400000f0eff */
[----:B------:R-:W2:Y:S04]  /*6c00*/  LDG.E.U8 R8, desc[UR4][R36.64] ;  /* 0x0000000424087981 */ /* 0x000ea8000c1e1100 */
[----:B------:R-:W4:Y:S04]  /*6c10*/  LDL R3, [R19] ;  /* 0x0000000013037983 */ /* 0x000f280000100800 */
[----:B------:R-:W2:Y:S01]  /*6c20*/  LDG.E.U8 R5, desc[UR6][R4.64] ;  /* 0x0000000604057981 */ /* 0x000ea2000c1e1100 */
[----:B----4-:R-:W-:-:S05]  /*6c30*/  VIADD R3, R3, 0x1 ;  /* 0x0000000103037836 */ /* 0x010fca0000000000 */
[----:B------:R3:W-:Y:S01]  /*6c40*/  STL [R19], R3 ;  /* 0x0000000313007387 */ /* 0x0007e20000100800 */
[----:B--2---:R-:W-:-:S13]  /*6c50*/  ISETP.NE.AND P0, PT, R8, R5, PT ;  /* 0x000000050800720c */ /* 0x004fda0003f05270 */
[----:B---3--:R-:W-:Y:S05]  /*6c60*/  @P0 BRA `(.L_x_103) ;  /* 0x0000000000700947 */ /* 0x008fea0003800000 */
[----:B------:R-:W-:-:S05]  /*6c70*/  IMAD.IADD R14, R23, 0x1, -R14 ;  /* 0x00000001170e7824 */ /* 0x000fca00078e0a0e */
[----:B------:R-:W2:Y:S01]  /*6c80*/  LDL R3, [R14] ;  /* 0x000000000e037983 */ /* 0x000ea20000100800 */
[----:B------:R-:W-:Y:S01]  /*6c90*/  R2UR UR4, R46 ;  /* 0x000000002e0472ca */ /* 0x000fe200000e0000 */
[----:B-1----:R-:W-:Y:S01]  /*6ca0*/  IMAD.MOV.U32 R10, RZ, RZ, R44 ;  /* 0x000000ffff0a7224 */ /* 0x002fe200078e002c */
        /* <DEDUP_REMOVED lines=12> */
[----:B0-----:R-:W-:Y:S02]  /*6d70*/  IMAD.MOV.U32 R10, RZ, RZ, R25 ;  /* 0x000000ffff0a7224 */ /* 0x001fe400078e0019 */
        /* <DEDUP_REMOVED lines=8> */
[----:B0-----:R-:W-:-:S07]  /*6e00*/  IMAD.MOV.U32 R14, RZ, RZ, R23 ;  /* 0x000000ffff0e7224 */ /* 0x001fce00078e0017 */
[----:B-1----:R-:W-:Y:S05]  /*6e10*/  CALL.REL.NOINC `($_Z17encontrar_caminosPciiii$_Z13buscar_caminoPciiPiS0_S0_S0_ii) ;  /* 0xffffffc000a07944 */ /* 0x002fea0003c3ffff */
[----:B------:R3:W5:Y:S02]  /*6e20*/  LDL R3, [R19] ;  /* 0x0000000013037983 */ /* 0x0007640000100800 */
.L_x_103:
[----:B------:R-:W-:Y:S05]  /*6e30*/  BSYNC.RECONVERGENT B6 ;  /* 0x0000000000067941 */ /* 0x000fea0003800200 */
.L_x_81:
[----:B-----5:R-:W-:Y:S01]  /*6e40*/  ISETP.GE.AND P0, PT, R3, 0x1, PT ;  /* 0x000000010300780c */ /* 0x020fe20003f06270 */
[----:B------:R-:W-:Y:S04]  /*6e50*/  BSSY.RECONVERGENT B6, `(.L_x_105) ;  /* 0x000012b000067945 */ /* 0x000fe80003800200 */
[----:B------:R-:W-:Y:S08]  /*6e60*/  BSSY.RELIABLE B0, `(.L_x_106) ;  /* 0x00000fc000007945 */ /* 0x000ff00003800100 */
[----:B------:R-:W-:Y:S05]  /*6e70*/  @!P0 BRA `(.L_x_107) ;  /* 0x0000000c00dc8947 */ /* 0x000fea0003800000 */
[C---:B------:R-:W-:Y:S01]  /*6e80*/  ISETP.GE.U32.AND P1, PT, R3.reuse, 0x10, PT ;  /* 0x000000100300780c */ /* 0x040fe20003f26070 */
[----:B------:R-:W-:Y:S01]  /*6e90*/  BSSY.RECONVERGENT B1, `(.L_x_108) ;  /* 0x0000071000017945 */ /* 0x000fe20003800200 */
[----:B------:R-:W-:Y:S01]  /*6ea0*/  PLOP3.LUT P0, PT, PT, PT, PT, 0x80, 0x8 ;  /* 0x000000000008781c */ /* 0x000fe20003f0f070 */
[----:B------:R-:W-:Y:S01]  /*6eb0*/  IMAD.MOV.U32 R7, RZ, RZ, RZ ;  /* 0x000000ffff077224 */ /* 0x000fe200078e00ff */
[----:B------:R-:W-:-:S09]  /*6ec0*/  LOP3.LUT R6, R3, 0xf, RZ, 0xc0, !PT ;  /* 0x0000000f03067812 */ /* 0x000fd200078ec0ff */
[----:B------:R-:W-:Y:S05]  /*6ed0*/  @!P1 BRA `(.L_x_109) ;  /* 0x0000000400b09947 */ /* 0x000fea0003800000 */
[----:B------:R-:W-:Y:S02]  /*6ee0*/  IADD3 R4, P1, PT, R38, 0x20, RZ ;  /* 0x0000002026047810 */ /* 0x000fe40007f3e0ff */
[----:B------:R-:W-:Y:S02]  /*6ef0*/  LOP3.LUT R7, R3, 0x7ffffff0, RZ, 0xc0, !PT ;  /* 0x7ffffff003077812 */ /* 0x000fe400078ec0ff */
[----:B------:R-:W-:Y:S01]  /*6f00*/  PLOP3.LUT P0, PT, PT, PT, PT, 0x80, 0x8 ;  /* 0x000000000008781c */ /* 0x000fe20003f0f070 */
[----:B------:R-:W-:Y:S02]  /*6f10*/  IMAD.X R5, RZ, RZ, R39, P1 ;  /* 0x000000ffff057224 */ /* 0x000fe400008e0627 */
[----:B------:R-:W-:-:S10]  /*6f20*/  IMAD.MOV R0, RZ, RZ, -R7 ;  /* 0x000000ffff007224 */ /* 0x000fd400078e0a07 */
.L_x_112:
        /* <DEDUP_REMOVED lines=99> */
.L_x_111:
[----:B------:R-:W-:Y:S05]  /*7560*/  BSYNC.RECONVERGENT B2 ;  /* 0x0000000000027941 */ /* 0x000fea0003800200 */
.L_x_110:
[----:B------:R-:W-:-:S05]  /*7570*/  IADD3 R4, P1, PT, R4, 0x40, RZ ;  /* 0x0000004004047810 */ /* 0x000fca0007f3e0ff */
[----:B------:R-:W-:Y:S01]  /*7580*/  IMAD.X R5, RZ, RZ, R5, P1 ;  /* 0x000000ffff057224 */ /* 0x000fe200008e0605 */
[----:B------:R-:W-:Y:S07]  /*7590*/  @P2 BRA `(.L_x_112) ;  /* 0xfffffff800642947 */ /* 0x000fee000383ffff */
.L_x_109:
[----:B------:R-:W-:Y:S05]  /*75a0*/  BSYNC.RECONVERGENT B1 ;  /* 0x0000000000017941 */ /* 0x000fea0003800200 */
.L_x_108:
[----:B------:R-:W-:Y:S01]  /*75b0*/  ISETP.NE.AND P1, PT, R6, RZ, PT ;  /* 0x000000ff0600720c */ /* 0x000fe20003f25270 */
        /* <DEDUP_REMOVED lines=56> */
.L_x_118:
[----:B------:R-:W-:Y:S05]  /*7940*/  BSYNC.RECONVERGENT B3 ;  /* 0x0000000000037941 */ /* 0x000fea0003800200 */
.L_x_117:
[----:B------:R-:W-:-:S07]  /*7950*/  VIADD R7, R7, 0x8 ;  /* 0x0000000807077836 */ /* 0x000fce0000000000 */
.L_x_116:
[----:B------:R-:W-:Y:S05]  /*7960*/  BSYNC.RECONVERGENT B2 ;  /* 0x0000000000027941 */ /* 0x000fea0003800200 */
.L_x_115:
        /* <DEDUP_REMOVED lines=32> */
.L_x_122:
[----:B------:R-:W-:Y:S05]  /*7b70*/  BSYNC.RECONVERGENT B3 ;  /* 0x0000000000037941 */ /* 0x000fea0003800200 */
.L_x_121:
[----:B------:R-:W-:-:S07]  /*7b80*/  VIADD R7, R7, 0x4 ;  /* 0x0000000407077836 */ /* 0x000fce0000000000 */
.L_x_120:
[----:B------:R-:W-:Y:S05]  /*7b90*/  BSYNC.RECONVERGENT B2 ;  /* 0x0000000000027941 */ /* 0x000fea0003800200 */
.L_x_119:
        /* <DEDUP_REMOVED lines=12> */
.L_x_124:
[----:B------:R-:W-:Y:S05]  /*7c60*/  BSYNC.RECONVERGENT B2 ;  /* 0x0000000000027941 */ /* 0x000fea0003800200 */
.L_x_123:
        /* <DEDUP_REMOVED lines=10> */
.L_x_126:
[----:B------:R-:W-:Y:S05]  /*7d10*/  BSYNC.RECONVERGENT B2 ;  /* 0x0000000000027941 */ /* 0x000fea0003800200 */
.L_x_125:
        /* <DEDUP_REMOVED lines=8> */
.L_x_114:
[----:B------:R-:W-:Y:S05]  /*7da0*/  BSYNC.RELIABLE B1 ;  /* 0x0000000000017941 */ /* 0x000fea0003800100 */
.L_x_113:
[----:B------:R-:W-:-:S13]  /*7db0*/  ISETP.NE.AND P1, PT, R18, -0x1, PT ;  /* 0xffffffff1200780c */ /* 0x000fda0003f25270 */
[----:B------:R-:W-:Y:S05]  /*7dc0*/  @P0 BRA P1, `(.L_x_128) ;  /* 0x0000000000140947 */ /* 0x000fea0000800000 */
[----:B------:R-:W-:Y:S05]  /*7dd0*/  BREAK.RELIABLE B0 ;  /* 0x0000000000007942 */ /* 0x000fea0003800100 */
[----:B------:R-:W-:Y:S05]  /*7de0*/  BRA `(.L_x_127) ;  /* 0x0000000000c47947 */ /* 0x000fea0003800000 */
.L_x_107:
[----:B------:R-:W-:-:S13]  /*7df0*/  ISETP.NE.AND P0, PT, R18, -0x1, PT ;  /* 0xffffffff1200780c */ /* 0x000fda0003f05270 */
[----:B------:R-:W-:Y:S05]  /*7e00*/  @!P0 BREAK.RELIABLE B0 ;  /* 0x0000000000008942 */ /* 0x000fea0003800100 */
[----:B------:R-:W-:Y:S05]  /*7e10*/  @!P0 BRA `(.L_x_127) ;  /* 0x0000000000b88947 */ /* 0x000fea0003800000 */
.L_x_128:
[----:B------:R-:W-:Y:S05]  /*7e20*/  BSYNC.RELIABLE B0 ;  /* 0x0000000000007941 */ /* 0x000fea0003800100 */
.L_x_106:
        /* <DEDUP_REMOVED lines=8> */
[----:B0--3--:R-:W-:Y:S01]  /*7eb0*/  IMAD.IADD R19, R25, 0x1, -R8 ;  /* 0x0000000119137824 */ /* 0x009fe200078e0a08 */
[----:B------:R-:W-:Y:S02]  /*7ec0*/  LEA.HI.X.SX32 R5, R18, R27, 0x1, P0 ;  /* 0x0000001b12057211 */ /* 0x000fe400000f0eff */
[----:B------:R-:W2:Y:S04]  /*7ed0*/  LDG.E.U8 R0, desc[UR4][R36.64] ;  /* 0x0000000424007981 */ /* 0x000ea8000c1e1100 */
[----:B------:R-:W3:Y:S04]  /*7ee0*/  LDL R3, [R19] ;  /* 0x0000000013037983 */ /* 0x000ee80000100800 */
[----:B------:R-:W2:Y:S01]  /*7ef0*/  LDG.E.U8 R5, desc[UR6][R4.64] ;  /* 0x0000000604057981 */ /* 0x000ea2000c1e1100 */
[----:B---3--:R-:W-:-:S05]  /*7f00*/  VIADD R3, R3, 0x1 ;  /* 0x0000000103037836 */ /* 0x008fca0000000000 */
[----:B------:R4:W-:Y:S01]  /*7f10*/  STL [R19], R3 ;  /* 0x0000000313007387 */ /* 0x0009e20000100800 */
[----:B--2---:R-:W-:-:S13]  /*7f20*/  ISETP.NE.AND P0, PT, R0, R5, PT ;  /* 0x000000050000720c */ /* 0x004fda0003f05270 */
[----:B----4-:R-:W-:Y:S05]  /*7f30*/  @P0 BRA `(.L_x_127) ;  /* 0x0000000000700947 */ /* 0x010fea0003800000 */
        /* <DEDUP_REMOVED lines=21> */
[----:B------:R-:W-:Y:S02]  /*8090*/  IMAD.MOV.U32 R15, RZ, RZ, R22 ;  /* 0x000000ffff0f7224 */ /* 0x000fe400078e0016 */
[----:B------:R-:W-:Y:S02]  /*80a0*/  IMAD.MOV.U32 R21, RZ, RZ, 0x0 ;  /* 0x00000000ff157424 */ /* 0x000fe400078e00ff */
[----:B--2---:R-:W-:-:S05]  /*80b0*/  VIADD R0, R0, 0x1 ;  /* 0x0000000100007836 */ /* 0x004fca0000000000 */
[----:B------:R0:W-:Y:S04]  /*80c0*/  STL [R3], R0 ;  /* 0x0000000003007387 */ /* 0x0001e80000100800 */
[----:B------:R0:W-:Y:S02]  /*80d0*/  STL.64 [R1], R16 ;  /* 0x0000001001007387 */ /* 0x0001e40000100a00 */
[----:B0-----:R-:W-:Y:S05]  /*80e0*/  CALL.REL.NOINC `($_Z17encontrar_caminosPciiii$_Z13buscar_caminoPciiPiS0_S0_S0_ii) ;  /* 0xffffffac00ec7944 */ /* 0x001fea0003c3ffff */
[----:B------:R4:W5:Y:S02]  /*80f0*/  LDL R3, [R19] ;  /* 0x0000000013037983 */ /* 0x0009640000100800 */
.L_x_127:
[----:B------:R-:W-:Y:S05]  /*8100*/  BSYNC.RECONVERGENT B6 ;  /* 0x0000000000067941 */ /* 0x000fea0003800200 */
.L_x_105:
[----:B-----5:R-:W-:Y:S01]  /*8110*/  ISETP.GE.AND P0, PT, R3, 0x1, PT ;  /* 0x000000010300780c */ /* 0x020fe20003f06270 */
[----:B------:R-:W-:-:S12]  /*8120*/  BSSY.RELIABLE B0, `(.L_x_129) ;  /* 0x00000fc000007945 */ /* 0x000fd80003800100 */
        /* <DEDUP_REMOVED lines=12> */
.L_x_135:
        /* <DEDUP_REMOVED lines=99> */
.L_x_134:
[----:B------:R-:W-:Y:S05]  /*8820*/  BSYNC.RECONVERGENT B2 ;  /* 0x0000000000027941 */ /* 0x000fea0003800200 */
.L_x_133:
[----:B------:R-:W-:-:S05]  /*8830*/  IADD3 R4, P1, PT, R4, 0x40, RZ ;  /* 0x0000004004047810 */ /* 0x000fca0007f3e0ff */
[----:B------:R-:W-:Y:S01]  /*8840*/  IMAD.X R5, RZ, RZ, R5, P1 ;  /* 0x000000ffff057224 */ /* 0x000fe200008e0605 */
[----:B------:R-:W-:Y:S07]  /*8850*/  @P2 BRA `(.L_x_135) ;  /* 0xfffffff800642947 */ /* 0x000fee000383ffff */
.L_x_132:
[----:B------:R-:W-:Y:S05]  /*8860*/  BSYNC.RECONVERGENT B1 ;  /* 0x0000000000017941 */ /* 0x000fea0003800200 */
.L_x_131:
        /* <DEDUP_REMOVED lines=57> */
.L_x_141:
[----:B------:R-:W-:Y:S05]  /*8c00*/  BSYNC.RECONVERGENT B3 ;  /* 0x0000000000037941 */ /* 0x000fea0003800200 */
.L_x_140:
[----:B------:R-:W-:-:S07]  /*8c10*/  VIADD R7, R7, 0x8 ;  /* 0x0000000807077836 */ /* 0x000fce0000000000 */
.L_x_139:
[----:B------:R-:W-:Y:S05]  /*8c20*/  BSYNC.RECONVERGENT B2 ;  /* 0x0000000000027941 */ /* 0x000fea0003800200 */
.L_x_138:
        /* <DEDUP_REMOVED lines=32> */
.L_x_145:
[----:B------:R-:W-:Y:S05]  /*8e30*/  BSYNC.RECONVERGENT B3 ;  /* 0x0000000000037941 */ /* 0x000fea0003800200 */
.L_x_144:
[----:B------:R-:W-:-:S07]  /*8e40*/  VIADD R7, R7, 0x4 ;  /* 0x0000000407077836 */ /* 0x000fce0000000000 */
.L_x_143:
[----:B------:R-:W-:Y:S05]  /*8e50*/  BSYNC.RECONVERGENT B2 ;  /* 0x0000000000027941 */ /* 0x000fea0003800200 */
.L_x_142:
        /* <DEDUP_REMOVED lines=12> */
.L_x_147:
[----:B------:R-:W-:Y:S05]  /*8f20*/  BSYNC.RECONVERGENT B2 ;  /* 0x0000000000027941 */ /* 0x000fea0003800200 */
.L_x_146:
        /* <DEDUP_REMOVED lines=10> */
.L_x_149:
[----:B------:R-:W-:Y:S05]  /*8fd0*/  BSYNC.RECONVERGENT B2 ;  /* 0x0000000000027941 */ /* 0x000fea0003800200 */
.L_x_148:
        /* <DEDUP_REMOVED lines=8> */
.L_x_137:
[----:B------:R-:W-:Y:S05]  /*9060*/  BSYNC.RELIABLE B1 ;  /* 0x0000000000017941 */ /* 0x000fea0003800100 */
.L_x_136:
[----:B------:R-:W-:-:S13]  /*9070*/  ISETP.NE.AND P1, PT, R2, -0x1, PT ;  /* 0xffffffff0200780c */ /* 0x000fda0003f25270 */
[----:B------:R-:W-:Y:S05]  /*9080*/  @P0 BRA P1, `(.L_x_150) ;  /* 0x0000000000140947 */ /* 0x000fea0000800000 */
[----:B------:R-:W-:Y:S05]  /*9090*/  BREAK.RELIABLE B0 ;  /* 0x0000000000007942 */ /* 0x000fea0003800100 */
[----:B------:R-:W-:Y:S05]  /*90a0*/  BRA `(.L_x_32) ;  /* 0x0000000000c87947 */ /* 0x000fea0003800000 */
.L_x_130:
[----:B------:R-:W-:-:S13]  /*90b0*/  ISETP.NE.AND P0, PT, R2, -0x1, PT ;  /* 0xffffffff0200780c */ /* 0x000fda0003f05270 */
[----:B------:R-:W-:Y:S05]  /*90c0*/  @!P0 BREAK.RELIABLE B0 ;  /* 0x0000000000008942 */ /* 0x000fea0003800100 */
[----:B------:R-:W-:Y:S05]  /*90d0*/  @!P0 BRA `(.L_x_32) ;  /* 0x0000000000bc8947 */ /* 0x000fea0003800000 */
.L_x_150:
[----:B------:R-:W-:Y:S05]  /*90e0*/  BSYNC.RELIABLE B0 ;  /* 0x0000000000007941 */ /* 0x000fea0003800100 */
.L_x_129:
[----:B------:R-:W5:Y:S01]  /*90f0*/  LDC R8, c[0x0][0x2f8] ;  /* 0x0000be00ff087b82 */ /* 0x000f620000000800 */
[C---:B--2---:R-:W-:Y:S01]  /*9100*/  R2UR UR4, R46.reuse ;  /* 0x000000002e0472ca */ /* 0x044fe200000e0000 */
[----:B------:R-:W-:Y:S01]  /*9110*/  IMAD.WIDE R4, R3, 0x4, R38 ;  /* 0x0000000403047825 */ /* 0x000fe200078e0226 */
[C---:B------:R-:W-:Y:S02]  /*9120*/  R2UR UR5, R47.reuse ;  /* 0x000000002f0572ca */ /* 0x040fe400000e0000 */
[C---:B------:R-:W-:Y:S02]  /*9130*/  R2UR UR6, R46.reuse ;  /* 0x000000002e0672ca */ /* 0x040fe400000e0000 */
[C---:B------:R-:W-:Y:S02]  /*9140*/  R2UR UR7, R47.reuse ;  /* 0x000000002f0772ca */ /* 0x040fe400000e0000 */
[----:B------:R-:W-:Y:S02]  /*9150*/  R2UR UR8, R46 ;  /* 0x000000002e0872ca */ /* 0x000fe400000e0000 */
[----:B------:R-:W-:-:S02]  /*9160*/  R2UR UR9, R47 ;  /* 0x000000002f0972ca */ /* 0x000fc400000e0000 */
[----:B------:R-:W-:-:S03]  /*9170*/  IADD3 R6, P0, PT, R2, R29, RZ ;  /* 0x0000001d02067210 */ /* 0x000fc60007f1e0ff */
[----:B------:R2:W-:Y:S01]  /*9180*/  ST.E desc[UR4][R4.64], R2 ;  /* 0x0000000204007985 */ /* 0x0005e2000c101904 */
[----:B------:R-:W-:-:S03]  /*9190*/  LEA.HI.X.SX32 R7, R2, R27, 0x1, P0 ;  /* 0x0000001b02077211 */ /* 0x000fc600000f0eff */
[----:B------:R-:W3:Y:S01]  /*91a0*/  LDG.E.U8 R36, desc[UR6][R36.64] ;  /* 0x0000000624247981 */ /* 0x000ee2000c1e1100 */
[----:B-----5:R-:W-:-:S03]  /*91b0*/  IMAD.IADD R3, R25, 0x1, -R8 ;  /* 0x0000000119037824 */ /* 0x020fc600078e0a08 */
[----:B------:R-:W3:Y:S04]  /*91c0*/  LDG.E.U8 R7, desc[UR8][R6.64] ;  /* 0x0000000806077981 */ /* 0x000ee8000c1e1100 */
[----:B------:R-:W5:Y:S02]  /*91d0*/  LDL R0, [R3] ;  /* 0x0000000003007983 */ /* 0x000f640000100800 */
[----:B-----5:R-:W-:-:S05]  /*91e0*/  VIADD R0, R0, 0x1 ;  /* 0x0000000100007836 */ /* 0x020fca0000000000 */
[----:B------:R2:W-:Y:S01]  /*91f0*/  STL [R3], R0 ;  /* 0x0000000003007387 */ /* 0x0005e20000100800 */
[----:B---3--:R-:W-:-:S13]  /*9200*/  ISETP.NE.AND P0, PT, R36, R7, PT ;  /* 0x000000072400720c */ /* 0x008fda0003f05270 */
[----:B--2---:R-:W-:Y:S05]  /*9210*/  @P0 BRA `(.L_x_32) ;  /* 0x00000000006c0947 */ /* 0x004fea0003800000 */
        /* <DEDUP_REMOVED lines=26> */
[----:B01--4-:R-:W-:Y:S05]  /*93c0*/  CALL.REL.NOINC `($_Z17encontrar_caminosPciiii$_Z13buscar_caminoPciiPiS0_S0_S0_ii) ;  /* 0xffffff9c00347944 */ /* 0x013fea0003c3ffff */
.L_x_32:
[----:B------:R-:W-:Y:S05]  /*93d0*/  BSYNC.RECONVERGENT B7 ;  /* 0x0000000000077941 */ /* 0x000fea0003800200 */
.L_x_31:
[----:B------:R-:W1:Y:S01]  /*93e0*/  LDL R20, [R1+0x1c] ;  /* 0x00001c0001147983 */ /* 0x000e620000100800 */
[----:B------:R2:W-:Y:S05]  /*93f0*/  BMOV.32 B6, R30 ;  /* 0x0000001e06007356 */ /* 0x0005ea0000000000 */
[----:B------:R-:W1:Y:S01]  /*9400*/  LDL R21, [R1+0x20] ;  /* 0x0000200001157983 */ /* 0x000e620000100800 */
[----:B------:R2:W-:Y:S05]  /*9410*/  BMOV.32 B7, R31 ;  /* 0x0000001f07007356 */ /* 0x0005ea0000000000 */
[----:B------:R-:W1:Y:S04]  /*9420*/  LDL R2, [R1+0x8] ;  /* 0x0000080001027983 */ /* 0x000e680000100800 */
[----:B-----5:R-:W1:Y:S04]  /*9430*/  LDL R16, [R1+0xc] ;  /* 0x00000c0001107983 */ /* 0x020e680000100800 */
[----:B------:R-:W1:Y:S04]  /*9440*/  LDL R17, [R1+0x10] ;  /* 0x0000100001117983 */ /* 0x000e680000100800 */
[----:B------:R-:W1:Y:S04]  /*9450*/  LDL R18, [R1+0x14] ;  /* 0x0000140001127983 */ /* 0x000e680000100800 */
[----:B0--34-:R-:W1:Y:S04]  /*9460*/  LDL R19, [R1+0x18] ;  /* 0x0000180001137983 */ /* 0x019e680000100800 */
[----:B------:R-:W1:Y:S04]  /*9470*/  LDL R22, [R1+0x24] ;  /* 0x0000240001167983 */ /* 0x000e680000100800 */
[----:B------:R-:W1:Y:S04]  /*9480*/  LDL R23, [R1+0x28] ;  /* 0x0000280001177983 */ /* 0x000e680000100800 */
[----:B------:R-:W1:Y:S04]  /*9490*/  LDL R24, [R1+0x2c] ;  /* 0x00002c0001187983 */ /* 0x000e680000100800 */
[----:B------:R-:W1:Y:S04]  /*94a0*/  LDL R25, [R1+0x30] ;  /* 0x0000300001197983 */ /* 0x000e680000100800 */
[----:B------:R-:W1:Y:S04]  /*94b0*/  LDL R26, [R1+0x34] ;  /* 0x00003400011a7983 */ /* 0x000e680000100800 */
[----:B------:R-:W1:Y:S04]  /*94c0*/  LDL R27, [R1+0x38] ;  /* 0x00003800011b7983 */ /* 0x000e680000100800 */
[----:B------:R-:W1:Y:S04]  /*94d0*/  LDL R28, [R1+0x3c] ;  /* 0x00003c00011c7983 */ /* 0x000e680000100800 */
[----:B------:R-:W1:Y:S04]  /*94e0*/  LDL R29, [R1+0x40] ;  /* 0x00004000011d7983 */ /* 0x000e680000100800 */
[----:B--2---:R-:W1:Y:S04]  /*94f0*/  LDL R30, [R1+0x44] ;  /* 0x00004400011e7983 */ /* 0x004e680000100800 */
        /* <DEDUP_REMOVED lines=8> */
[----:B------:R0:W1:Y:S02]  /*9580*/  LDL R47, [R1+0x68] ;  /* 0x00006800012f7983 */ /* 0x0000640000100800 */
[----:B0-----:R-:W-:Y:S01]  /*9590*/  VIADD R1, R1, 0x70 ;  /* 0x0000007001017836 */ /* 0x001fe20000000000 */
[----:B-1----:R-:W-:Y:S06]  /*95a0*/  RET.REL.NODEC R20 `(_Z17encontrar_caminosPciiii) ;  /* 0xffffff6814947950 */ /* 0x002fec0003c3ffff */
.L_x_151:
[----:B------:R-:W-:-:S00]  /*95b0*/  BRA `(.L_x_151) ;  /* 0xfffffffc00fc7947 */ /* 0x000fc0000383ffff */
[----:B------:R-:W-:-:S00]  /*95c0*/  NOP ;  /* 0x0000000000007918 */ /* 0x000fc00000000000 */
        /* <DEDUP_REMOVED lines=11> */
.L_x_152:


//--------------------- .nv.shared.reserved.0     --------------------------
	.section	.nv.shared.reserved.0,"aw",@nobits
	.weak		__nv_reservedSMEM_offset_0_alias
	.size		__nv_reservedSMEM_offset_0_alias, 0, 64
	.other		__nv_reservedSMEM_offset_0_alias,@"STO_CUDA_RESERVED_SHARED STV_DEFAULT"
__nv_reservedSMEM_offset_0_alias:
	.zero		0
	.zero		64


//--------------------- .nv.constant0._Z17encontrar_caminosPciiii --------------------------
	.section	.nv.constant0._Z17encontrar_caminosPciiii,"a",@progbits
	.sectionflags	@""
	.align	4
.nv.constant0._Z17encontrar_caminosPciiii:
	.zero		920


//--------------------- SYMBOLS --------------------------

	.type		.nv.reservedSmem.offset0,@object
	.size		.nv.reservedSmem.offset0,0x4
	.type		malloc,@function
	.type		free,@function
